//
// Generated by NVIDIA NVVM Compiler
//
// Compiler Build ID: CL-36424714
// Cuda compilation tools, release 13.0, V13.0.88
// Based on NVVM 20.0.0
//

.version 9.0
.target sm_100
.address_size 64

	// .globl	_Z6phase1iiPi
// _ZZ6phase1iiPiE18shared_device_dist has been demoted
// _ZZ6phase2iiPiE19shared_device_pivot has been demoted
// _ZZ6phase2iiPiE18shared_device_dist has been demoted
// _ZZ6phase3iiPiiE17shared_device_row has been demoted
// _ZZ6phase3iiPiiE20shared_device_column has been demoted

.visible .entry _Z6phase1iiPi(
	.param .u32 _Z6phase1iiPi_param_0,
	.param .u32 _Z6phase1iiPi_param_1,
	.param .u64 .ptr .align 1 _Z6phase1iiPi_param_2
)
{
	.reg .pred 	%p<4>;
	.reg .b32 	%r<183>;
	.reg .b64 	%rd<5>;
	// demoted variable
	.shared .align 4 .b8 _ZZ6phase1iiPiE18shared_device_dist[4096];
	ld.param.u32 	%r4, [_Z6phase1iiPi_param_0];
	ld.param.u32 	%r5, [_Z6phase1iiPi_param_1];
	ld.param.u64 	%rd2, [_Z6phase1iiPi_param_2];
	cvta.to.global.u64 	%rd3, %rd2;
	mov.u32 	%r7, %tid.x;
	mov.u32 	%r1, %tid.y;
	shl.b32 	%r8, %r4, 5;
	add.s32 	%r9, %r8, %r7;
	add.s32 	%r11, %r8, %r1;
	max.s32 	%r12, %r11, %r9;
	setp.lt.s32 	%p1, %r12, %r5;
	setp.ge.s32 	%p2, %r12, %r5;
	mad.lo.s32 	%r13, %r11, %r5, %r9;
	mul.wide.s32 	%rd4, %r13, 4;
	add.s64 	%rd1, %rd3, %rd4;
	shl.b32 	%r14, %r7, 7;
	mov.u32 	%r15, _ZZ6phase1iiPiE18shared_device_dist;
	add.s32 	%r2, %r15, %r14;
	shl.b32 	%r16, %r1, 2;
	add.s32 	%r3, %r2, %r16;
	@%p2 bra 	$L__BB0_2;
	ld.global.u32 	%r18, [%rd1];
	st.shared.u32 	[%r3], %r18;
	bra.uni 	$L__BB0_3;
$L__BB0_2:
	mov.b32 	%r17, 1073741823;
	st.shared.u32 	[%r3], %r17;
$L__BB0_3:
	bar.sync 	0;
	add.s32 	%r21, %r15, %r16;
	ld.shared.u32 	%r22, [%r3];
	ld.shared.u32 	%r23, [%r2];
	ld.shared.u32 	%r24, [%r21];
	add.s32 	%r25, %r24, %r23;
	min.s32 	%r26, %r22, %r25;
	st.shared.u32 	[%r3], %r26;
	bar.sync 	0;
	ld.shared.u32 	%r27, [%r3];
	ld.shared.u32 	%r28, [%r2+4];
	ld.shared.u32 	%r29, [%r21+128];
	add.s32 	%r30, %r29, %r28;
	min.s32 	%r31, %r27, %r30;
	st.shared.u32 	[%r3], %r31;
	bar.sync 	0;
	ld.shared.u32 	%r32, [%r3];
	ld.shared.u32 	%r33, [%r2+8];
	ld.shared.u32 	%r34, [%r21+256];
	add.s32 	%r35, %r34, %r33;
	min.s32 	%r36, %r32, %r35;
	st.shared.u32 	[%r3], %r36;
	bar.sync 	0;
	ld.shared.u32 	%r37, [%r3];
	ld.shared.u32 	%r38, [%r2+12];
	ld.shared.u32 	%r39, [%r21+384];
	add.s32 	%r40, %r39, %r38;
	min.s32 	%r41, %r37, %r40;
	st.shared.u32 	[%r3], %r41;
	bar.sync 	0;
	ld.shared.u32 	%r42, [%r3];
	ld.shared.u32 	%r43, [%r2+16];
	ld.shared.u32 	%r44, [%r21+512];
	add.s32 	%r45, %r44, %r43;
	min.s32 	%r46, %r42, %r45;
	st.shared.u32 	[%r3], %r46;
	bar.sync 	0;
	ld.shared.u32 	%r47, [%r3];
	ld.shared.u32 	%r48, [%r2+20];
	ld.shared.u32 	%r49, [%r21+640];
	add.s32 	%r50, %r49, %r48;
	min.s32 	%r51, %r47, %r50;
	st.shared.u32 	[%r3], %r51;
	bar.sync 	0;
	ld.shared.u32 	%r52, [%r3];
	ld.shared.u32 	%r53, [%r2+24];
	ld.shared.u32 	%r54, [%r21+768];
	add.s32 	%r55, %r54, %r53;
	min.s32 	%r56, %r52, %r55;
	st.shared.u32 	[%r3], %r56;
	bar.sync 	0;
	ld.shared.u32 	%r57, [%r3];
	ld.shared.u32 	%r58, [%r2+28];
	ld.shared.u32 	%r59, [%r21+896];
	add.s32 	%r60, %r59, %r58;
	min.s32 	%r61, %r57, %r60;
	st.shared.u32 	[%r3], %r61;
	bar.sync 	0;
	ld.shared.u32 	%r62, [%r3];
	ld.shared.u32 	%r63, [%r2+32];
	ld.shared.u32 	%r64, [%r21+1024];
	add.s32 	%r65, %r64, %r63;
	min.s32 	%r66, %r62, %r65;
	st.shared.u32 	[%r3], %r66;
	bar.sync 	0;
	ld.shared.u32 	%r67, [%r3];
	ld.shared.u32 	%r68, [%r2+36];
	ld.shared.u32 	%r69, [%r21+1152];
	add.s32 	%r70, %r69, %r68;
	min.s32 	%r71, %r67, %r70;
	st.shared.u32 	[%r3], %r71;
	bar.sync 	0;
	ld.shared.u32 	%r72, [%r3];
	ld.shared.u32 	%r73, [%r2+40];
	ld.shared.u32 	%r74, [%r21+1280];
	add.s32 	%r75, %r74, %r73;
	min.s32 	%r76, %r72, %r75;
	st.shared.u32 	[%r3], %r76;
	bar.sync 	0;
	ld.shared.u32 	%r77, [%r3];
	ld.shared.u32 	%r78, [%r2+44];
	ld.shared.u32 	%r79, [%r21+1408];
	add.s32 	%r80, %r79, %r78;
	min.s32 	%r81, %r77, %r80;
	st.shared.u32 	[%r3], %r81;
	bar.sync 	0;
	ld.shared.u32 	%r82, [%r3];
	ld.shared.u32 	%r83, [%r2+48];
	ld.shared.u32 	%r84, [%r21+1536];
	add.s32 	%r85, %r84, %r83;
	min.s32 	%r86, %r82, %r85;
	st.shared.u32 	[%r3], %r86;
	bar.sync 	0;
	ld.shared.u32 	%r87, [%r3];
	ld.shared.u32 	%r88, [%r2+52];
	ld.shared.u32 	%r89, [%r21+1664];
	add.s32 	%r90, %r89, %r88;
	min.s32 	%r91, %r87, %r90;
	st.shared.u32 	[%r3], %r91;
	bar.sync 	0;
	ld.shared.u32 	%r92, [%r3];
	ld.shared.u32 	%r93, [%r2+56];
	ld.shared.u32 	%r94, [%r21+1792];
	add.s32 	%r95, %r94, %r93;
	min.s32 	%r96, %r92, %r95;
	st.shared.u32 	[%r3], %r96;
	bar.sync 	0;
	ld.shared.u32 	%r97, [%r3];
	ld.shared.u32 	%r98, [%r2+60];
	ld.shared.u32 	%r99, [%r21+1920];
	add.s32 	%r100, %r99, %r98;
	min.s32 	%r101, %r97, %r100;
	st.shared.u32 	[%r3], %r101;
	bar.sync 	0;
	ld.shared.u32 	%r102, [%r3];
	ld.shared.u32 	%r103, [%r2+64];
	ld.shared.u32 	%r104, [%r21+2048];
	add.s32 	%r105, %r104, %r103;
	min.s32 	%r106, %r102, %r105;
	st.shared.u32 	[%r3], %r106;
	bar.sync 	0;
	ld.shared.u32 	%r107, [%r3];
	ld.shared.u32 	%r108, [%r2+68];
	ld.shared.u32 	%r109, [%r21+2176];
	add.s32 	%r110, %r109, %r108;
	min.s32 	%r111, %r107, %r110;
	st.shared.u32 	[%r3], %r111;
	bar.sync 	0;
	ld.shared.u32 	%r112, [%r3];
	ld.shared.u32 	%r113, [%r2+72];
	ld.shared.u32 	%r114, [%r21+2304];
	add.s32 	%r115, %r114, %r113;
	min.s32 	%r116, %r112, %r115;
	st.shared.u32 	[%r3], %r116;
	bar.sync 	0;
	ld.shared.u32 	%r117, [%r3];
	ld.shared.u32 	%r118, [%r2+76];
	ld.shared.u32 	%r119, [%r21+2432];
	add.s32 	%r120, %r119, %r118;
	min.s32 	%r121, %r117, %r120;
	st.shared.u32 	[%r3], %r121;
	bar.sync 	0;
	ld.shared.u32 	%r122, [%r3];
	ld.shared.u32 	%r123, [%r2+80];
	ld.shared.u32 	%r124, [%r21+2560];
	add.s32 	%r125, %r124, %r123;
	min.s32 	%r126, %r122, %r125;
	st.shared.u32 	[%r3], %r126;
	bar.sync 	0;
	ld.shared.u32 	%r127, [%r3];
	ld.shared.u32 	%r128, [%r2+84];
	ld.shared.u32 	%r129, [%r21+2688];
	add.s32 	%r130, %r129, %r128;
	min.s32 	%r131, %r127, %r130;
	st.shared.u32 	[%r3], %r131;
	bar.sync 	0;
	ld.shared.u32 	%r132, [%r3];
	ld.shared.u32 	%r133, [%r2+88];
	ld.shared.u32 	%r134, [%r21+2816];
	add.s32 	%r135, %r134, %r133;
	min.s32 	%r136, %r132, %r135;
	st.shared.u32 	[%r3], %r136;
	bar.sync 	0;
	ld.shared.u32 	%r137, [%r3];
	ld.shared.u32 	%r138, [%r2+92];
	ld.shared.u32 	%r139, [%r21+2944];
	add.s32 	%r140, %r139, %r138;
	min.s32 	%r141, %r137, %r140;
	st.shared.u32 	[%r3], %r141;
	bar.sync 	0;
	ld.shared.u32 	%r142, [%r3];
	ld.shared.u32 	%r143, [%r2+96];
	ld.shared.u32 	%r144, [%r21+3072];
	add.s32 	%r145, %r144, %r143;
	min.s32 	%r146, %r142, %r145;
	st.shared.u32 	[%r3], %r146;
	bar.sync 	0;
	ld.shared.u32 	%r147, [%r3];
	ld.shared.u32 	%r148, [%r2+100];
	ld.shared.u32 	%r149, [%r21+3200];
	add.s32 	%r150, %r149, %r148;
	min.s32 	%r151, %r147, %r150;
	st.shared.u32 	[%r3], %r151;
	bar.sync 	0;
	ld.shared.u32 	%r152, [%r3];
	ld.shared.u32 	%r153, [%r2+104];
	ld.shared.u32 	%r154, [%r21+3328];
	add.s32 	%r155, %r154, %r153;
	min.s32 	%r156, %r152, %r155;
	st.shared.u32 	[%r3], %r156;
	bar.sync 	0;
	ld.shared.u32 	%r157, [%r3];
	ld.shared.u32 	%r158, [%r2+108];
	ld.shared.u32 	%r159, [%r21+3456];
	add.s32 	%r160, %r159, %r158;
	min.s32 	%r161, %r157, %r160;
	st.shared.u32 	[%r3], %r161;
	bar.sync 	0;
	ld.shared.u32 	%r162, [%r3];
	ld.shared.u32 	%r163, [%r2+112];
	ld.shared.u32 	%r164, [%r21+3584];
	add.s32 	%r165, %r164, %r163;
	min.s32 	%r166, %r162, %r165;
	st.shared.u32 	[%r3], %r166;
	bar.sync 	0;
	ld.shared.u32 	%r167, [%r3];
	ld.shared.u32 	%r168, [%r2+116];
	ld.shared.u32 	%r169, [%r21+3712];
	add.s32 	%r170, %r169, %r168;
	min.s32 	%r171, %r167, %r170;
	st.shared.u32 	[%r3], %r171;
	bar.sync 	0;
	ld.shared.u32 	%r172, [%r3];
	ld.shared.u32 	%r173, [%r2+120];
	ld.shared.u32 	%r174, [%r21+3840];
	add.s32 	%r175, %r174, %r173;
	min.s32 	%r176, %r172, %r175;
	st.shared.u32 	[%r3], %r176;
	bar.sync 	0;
	ld.shared.u32 	%r177, [%r3];
	ld.shared.u32 	%r178, [%r2+124];
	ld.shared.u32 	%r179, [%r21+3968];
	add.s32 	%r180, %r179, %r178;
	min.s32 	%r181, %r177, %r180;
	st.shared.u32 	[%r3], %r181;
	bar.sync 	0;
	not.pred 	%p3, %p1;
	@%p3 bra 	$L__BB0_5;
	ld.shared.u32 	%r182, [%r3];
	st.global.u32 	[%rd1], %r182;
$L__BB0_5:
	ret;

}
	// .globl	_Z6phase2iiPi
.visible .entry _Z6phase2iiPi(
	.param .u32 _Z6phase2iiPi_param_0,
	.param .u32 _Z6phase2iiPi_param_1,
	.param .u64 .ptr .align 1 _Z6phase2iiPi_param_2
)
{
	.reg .pred 	%p<5>;
	.reg .b32 	%r<369>;
	.reg .b64 	%rd<11>;
	// demoted variable
	.shared .align 4 .b8 _ZZ6phase2iiPiE19shared_device_pivot[4096];
	// demoted variable
	.shared .align 4 .b8 _ZZ6phase2iiPiE18shared_device_dist[4096];
	ld.param.u32 	%r13, [_Z6phase2iiPi_param_0];
	ld.param.u32 	%r14, [_Z6phase2iiPi_param_1];
	ld.param.u64 	%rd2, [_Z6phase2iiPi_param_2];
	cvta.to.global.u64 	%rd1, %rd2;
	mov.u32 	%r1, %tid.x;
	mov.u32 	%r2, %tid.y;
	shl.b32 	%r15, %r13, 5;
	add.s32 	%r368, %r15, %r2;
	add.s32 	%r16, %r15, %r1;
	mov.u32 	%r17, %ctaid.x;
	shl.b32 	%r18, %r17, 5;
	add.s32 	%r5, %r18, %r2;
	add.s32 	%r367, %r18, %r1;
	max.s32 	%r19, %r368, %r16;
	setp.ge.s32 	%p1, %r19, %r14;
	shl.b32 	%r20, %r1, 7;
	mov.u32 	%r21, _ZZ6phase2iiPiE19shared_device_pivot;
	add.s32 	%r7, %r21, %r20;
	@%p1 bra 	$L__BB1_2;
	mad.lo.s32 	%r25, %r368, %r14, %r16;
	mul.wide.s32 	%rd3, %r25, 4;
	add.s64 	%rd4, %rd1, %rd3;
	ld.global.u32 	%r26, [%rd4];
	shl.b32 	%r27, %r2, 2;
	add.s32 	%r28, %r7, %r27;
	st.shared.u32 	[%r28], %r26;
	bra.uni 	$L__BB1_3;
$L__BB1_2:
	shl.b32 	%r22, %r2, 2;
	add.s32 	%r23, %r7, %r22;
	mov.b32 	%r24, 1073741823;
	st.shared.u32 	[%r23], %r24;
$L__BB1_3:
	bar.sync 	0;
	mov.u32 	%r29, %ctaid.y;
	setp.ne.s32 	%p2, %r29, 0;
	mov.u32 	%r31, _ZZ6phase2iiPiE18shared_device_dist;
	add.s32 	%r8, %r31, %r20;
	shl.b32 	%r32, %r2, 2;
	add.s32 	%r9, %r8, %r32;
	@%p2 bra 	$L__BB1_6;
	max.s32 	%r199, %r367, %r368;
	setp.ge.s32 	%p4, %r199, %r14;
	@%p4 bra 	$L__BB1_9;
	mad.lo.s32 	%r200, %r368, %r14, %r367;
	mul.wide.s32 	%rd7, %r200, 4;
	add.s64 	%rd8, %rd1, %rd7;
	ld.global.u32 	%r201, [%rd8];
	st.shared.u32 	[%r9], %r201;
	bar.sync 	0;
	add.s32 	%r204, %r21, %r32;
	ld.shared.u32 	%r205, [%r9];
	ld.shared.u32 	%r206, [%r8];
	ld.shared.u32 	%r207, [%r204];
	add.s32 	%r208, %r207, %r206;
	min.s32 	%r209, %r205, %r208;
	st.shared.u32 	[%r9], %r209;
	bar.sync 	0;
	ld.shared.u32 	%r210, [%r9];
	ld.shared.u32 	%r211, [%r8+4];
	ld.shared.u32 	%r212, [%r204+128];
	add.s32 	%r213, %r212, %r211;
	min.s32 	%r214, %r210, %r213;
	st.shared.u32 	[%r9], %r214;
	bar.sync 	0;
	ld.shared.u32 	%r215, [%r9];
	ld.shared.u32 	%r216, [%r8+8];
	ld.shared.u32 	%r217, [%r204+256];
	add.s32 	%r218, %r217, %r216;
	min.s32 	%r219, %r215, %r218;
	st.shared.u32 	[%r9], %r219;
	bar.sync 	0;
	ld.shared.u32 	%r220, [%r9];
	ld.shared.u32 	%r221, [%r8+12];
	ld.shared.u32 	%r222, [%r204+384];
	add.s32 	%r223, %r222, %r221;
	min.s32 	%r224, %r220, %r223;
	st.shared.u32 	[%r9], %r224;
	bar.sync 	0;
	ld.shared.u32 	%r225, [%r9];
	ld.shared.u32 	%r226, [%r8+16];
	ld.shared.u32 	%r227, [%r204+512];
	add.s32 	%r228, %r227, %r226;
	min.s32 	%r229, %r225, %r228;
	st.shared.u32 	[%r9], %r229;
	bar.sync 	0;
	ld.shared.u32 	%r230, [%r9];
	ld.shared.u32 	%r231, [%r8+20];
	ld.shared.u32 	%r232, [%r204+640];
	add.s32 	%r233, %r232, %r231;
	min.s32 	%r234, %r230, %r233;
	st.shared.u32 	[%r9], %r234;
	bar.sync 	0;
	ld.shared.u32 	%r235, [%r9];
	ld.shared.u32 	%r236, [%r8+24];
	ld.shared.u32 	%r237, [%r204+768];
	add.s32 	%r238, %r237, %r236;
	min.s32 	%r239, %r235, %r238;
	st.shared.u32 	[%r9], %r239;
	bar.sync 	0;
	ld.shared.u32 	%r240, [%r9];
	ld.shared.u32 	%r241, [%r8+28];
	ld.shared.u32 	%r242, [%r204+896];
	add.s32 	%r243, %r242, %r241;
	min.s32 	%r244, %r240, %r243;
	st.shared.u32 	[%r9], %r244;
	bar.sync 	0;
	ld.shared.u32 	%r245, [%r9];
	ld.shared.u32 	%r246, [%r8+32];
	ld.shared.u32 	%r247, [%r204+1024];
	add.s32 	%r248, %r247, %r246;
	min.s32 	%r249, %r245, %r248;
	st.shared.u32 	[%r9], %r249;
	bar.sync 	0;
	ld.shared.u32 	%r250, [%r9];
	ld.shared.u32 	%r251, [%r8+36];
	ld.shared.u32 	%r252, [%r204+1152];
	add.s32 	%r253, %r252, %r251;
	min.s32 	%r254, %r250, %r253;
	st.shared.u32 	[%r9], %r254;
	bar.sync 	0;
	ld.shared.u32 	%r255, [%r9];
	ld.shared.u32 	%r256, [%r8+40];
	ld.shared.u32 	%r257, [%r204+1280];
	add.s32 	%r258, %r257, %r256;
	min.s32 	%r259, %r255, %r258;
	st.shared.u32 	[%r9], %r259;
	bar.sync 	0;
	ld.shared.u32 	%r260, [%r9];
	ld.shared.u32 	%r261, [%r8+44];
	ld.shared.u32 	%r262, [%r204+1408];
	add.s32 	%r263, %r262, %r261;
	min.s32 	%r264, %r260, %r263;
	st.shared.u32 	[%r9], %r264;
	bar.sync 	0;
	ld.shared.u32 	%r265, [%r9];
	ld.shared.u32 	%r266, [%r8+48];
	ld.shared.u32 	%r267, [%r204+1536];
	add.s32 	%r268, %r267, %r266;
	min.s32 	%r269, %r265, %r268;
	st.shared.u32 	[%r9], %r269;
	bar.sync 	0;
	ld.shared.u32 	%r270, [%r9];
	ld.shared.u32 	%r271, [%r8+52];
	ld.shared.u32 	%r272, [%r204+1664];
	add.s32 	%r273, %r272, %r271;
	min.s32 	%r274, %r270, %r273;
	st.shared.u32 	[%r9], %r274;
	bar.sync 	0;
	ld.shared.u32 	%r275, [%r9];
	ld.shared.u32 	%r276, [%r8+56];
	ld.shared.u32 	%r277, [%r204+1792];
	add.s32 	%r278, %r277, %r276;
	min.s32 	%r279, %r275, %r278;
	st.shared.u32 	[%r9], %r279;
	bar.sync 	0;
	ld.shared.u32 	%r280, [%r9];
	ld.shared.u32 	%r281, [%r8+60];
	ld.shared.u32 	%r282, [%r204+1920];
	add.s32 	%r283, %r282, %r281;
	min.s32 	%r284, %r280, %r283;
	st.shared.u32 	[%r9], %r284;
	bar.sync 	0;
	ld.shared.u32 	%r285, [%r9];
	ld.shared.u32 	%r286, [%r8+64];
	ld.shared.u32 	%r287, [%r204+2048];
	add.s32 	%r288, %r287, %r286;
	min.s32 	%r289, %r285, %r288;
	st.shared.u32 	[%r9], %r289;
	bar.sync 	0;
	ld.shared.u32 	%r290, [%r9];
	ld.shared.u32 	%r291, [%r8+68];
	ld.shared.u32 	%r292, [%r204+2176];
	add.s32 	%r293, %r292, %r291;
	min.s32 	%r294, %r290, %r293;
	st.shared.u32 	[%r9], %r294;
	bar.sync 	0;
	ld.shared.u32 	%r295, [%r9];
	ld.shared.u32 	%r296, [%r8+72];
	ld.shared.u32 	%r297, [%r204+2304];
	add.s32 	%r298, %r297, %r296;
	min.s32 	%r299, %r295, %r298;
	st.shared.u32 	[%r9], %r299;
	bar.sync 	0;
	ld.shared.u32 	%r300, [%r9];
	ld.shared.u32 	%r301, [%r8+76];
	ld.shared.u32 	%r302, [%r204+2432];
	add.s32 	%r303, %r302, %r301;
	min.s32 	%r304, %r300, %r303;
	st.shared.u32 	[%r9], %r304;
	bar.sync 	0;
	ld.shared.u32 	%r305, [%r9];
	ld.shared.u32 	%r306, [%r8+80];
	ld.shared.u32 	%r307, [%r204+2560];
	add.s32 	%r308, %r307, %r306;
	min.s32 	%r309, %r305, %r308;
	st.shared.u32 	[%r9], %r309;
	bar.sync 	0;
	ld.shared.u32 	%r310, [%r9];
	ld.shared.u32 	%r311, [%r8+84];
	ld.shared.u32 	%r312, [%r204+2688];
	add.s32 	%r313, %r312, %r311;
	min.s32 	%r314, %r310, %r313;
	st.shared.u32 	[%r9], %r314;
	bar.sync 	0;
	ld.shared.u32 	%r315, [%r9];
	ld.shared.u32 	%r316, [%r8+88];
	ld.shared.u32 	%r317, [%r204+2816];
	add.s32 	%r318, %r317, %r316;
	min.s32 	%r319, %r315, %r318;
	st.shared.u32 	[%r9], %r319;
	bar.sync 	0;
	ld.shared.u32 	%r320, [%r9];
	ld.shared.u32 	%r321, [%r8+92];
	ld.shared.u32 	%r322, [%r204+2944];
	add.s32 	%r323, %r322, %r321;
	min.s32 	%r324, %r320, %r323;
	st.shared.u32 	[%r9], %r324;
	bar.sync 	0;
	ld.shared.u32 	%r325, [%r9];
	ld.shared.u32 	%r326, [%r8+96];
	ld.shared.u32 	%r327, [%r204+3072];
	add.s32 	%r328, %r327, %r326;
	min.s32 	%r329, %r325, %r328;
	st.shared.u32 	[%r9], %r329;
	bar.sync 	0;
	ld.shared.u32 	%r330, [%r9];
	ld.shared.u32 	%r331, [%r8+100];
	ld.shared.u32 	%r332, [%r204+3200];
	add.s32 	%r333, %r332, %r331;
	min.s32 	%r334, %r330, %r333;
	st.shared.u32 	[%r9], %r334;
	bar.sync 	0;
	ld.shared.u32 	%r335, [%r9];
	ld.shared.u32 	%r336, [%r8+104];
	ld.shared.u32 	%r337, [%r204+3328];
	add.s32 	%r338, %r337, %r336;
	min.s32 	%r339, %r335, %r338;
	st.shared.u32 	[%r9], %r339;
	bar.sync 	0;
	ld.shared.u32 	%r340, [%r9];
	ld.shared.u32 	%r341, [%r8+108];
	ld.shared.u32 	%r342, [%r204+3456];
	add.s32 	%r343, %r342, %r341;
	min.s32 	%r344, %r340, %r343;
	st.shared.u32 	[%r9], %r344;
	bar.sync 	0;
	ld.shared.u32 	%r345, [%r9];
	ld.shared.u32 	%r346, [%r8+112];
	ld.shared.u32 	%r347, [%r204+3584];
	add.s32 	%r348, %r347, %r346;
	min.s32 	%r349, %r345, %r348;
	st.shared.u32 	[%r9], %r349;
	bar.sync 	0;
	ld.shared.u32 	%r350, [%r9];
	ld.shared.u32 	%r351, [%r8+116];
	ld.shared.u32 	%r352, [%r204+3712];
	add.s32 	%r353, %r352, %r351;
	min.s32 	%r354, %r350, %r353;
	st.shared.u32 	[%r9], %r354;
	bar.sync 	0;
	ld.shared.u32 	%r355, [%r9];
	ld.shared.u32 	%r356, [%r8+120];
	ld.shared.u32 	%r357, [%r204+3840];
	add.s32 	%r358, %r357, %r356;
	min.s32 	%r359, %r355, %r358;
	st.shared.u32 	[%r9], %r359;
	bar.sync 	0;
	ld.shared.u32 	%r360, [%r9];
	ld.shared.u32 	%r361, [%r8+124];
	ld.shared.u32 	%r362, [%r204+3968];
	add.s32 	%r363, %r362, %r361;
	min.s32 	%r364, %r360, %r363;
	st.shared.u32 	[%r9], %r364;
	bar.sync 	0;
	bra.uni 	$L__BB1_8;
$L__BB1_6:
	max.s32 	%r33, %r5, %r16;
	setp.ge.s32 	%p3, %r33, %r14;
	@%p3 bra 	$L__BB1_9;
	mad.lo.s32 	%r34, %r14, %r5, %r16;
	mul.wide.s32 	%rd5, %r34, 4;
	add.s64 	%rd6, %rd1, %rd5;
	ld.global.u32 	%r35, [%rd6];
	st.shared.u32 	[%r9], %r35;
	bar.sync 	0;
	add.s32 	%r38, %r31, %r32;
	ld.shared.u32 	%r39, [%r9];
	ld.shared.u32 	%r40, [%r7];
	ld.shared.u32 	%r41, [%r38];
	add.s32 	%r42, %r41, %r40;
	min.s32 	%r43, %r39, %r42;
	st.shared.u32 	[%r9], %r43;
	bar.sync 	0;
	ld.shared.u32 	%r44, [%r9];
	ld.shared.u32 	%r45, [%r7+4];
	ld.shared.u32 	%r46, [%r38+128];
	add.s32 	%r47, %r46, %r45;
	min.s32 	%r48, %r44, %r47;
	st.shared.u32 	[%r9], %r48;
	bar.sync 	0;
	ld.shared.u32 	%r49, [%r9];
	ld.shared.u32 	%r50, [%r7+8];
	ld.shared.u32 	%r51, [%r38+256];
	add.s32 	%r52, %r51, %r50;
	min.s32 	%r53, %r49, %r52;
	st.shared.u32 	[%r9], %r53;
	bar.sync 	0;
	ld.shared.u32 	%r54, [%r9];
	ld.shared.u32 	%r55, [%r7+12];
	ld.shared.u32 	%r56, [%r38+384];
	add.s32 	%r57, %r56, %r55;
	min.s32 	%r58, %r54, %r57;
	st.shared.u32 	[%r9], %r58;
	bar.sync 	0;
	ld.shared.u32 	%r59, [%r9];
	ld.shared.u32 	%r60, [%r7+16];
	ld.shared.u32 	%r61, [%r38+512];
	add.s32 	%r62, %r61, %r60;
	min.s32 	%r63, %r59, %r62;
	st.shared.u32 	[%r9], %r63;
	bar.sync 	0;
	ld.shared.u32 	%r64, [%r9];
	ld.shared.u32 	%r65, [%r7+20];
	ld.shared.u32 	%r66, [%r38+640];
	add.s32 	%r67, %r66, %r65;
	min.s32 	%r68, %r64, %r67;
	st.shared.u32 	[%r9], %r68;
	bar.sync 	0;
	ld.shared.u32 	%r69, [%r9];
	ld.shared.u32 	%r70, [%r7+24];
	ld.shared.u32 	%r71, [%r38+768];
	add.s32 	%r72, %r71, %r70;
	min.s32 	%r73, %r69, %r72;
	st.shared.u32 	[%r9], %r73;
	bar.sync 	0;
	ld.shared.u32 	%r74, [%r9];
	ld.shared.u32 	%r75, [%r7+28];
	ld.shared.u32 	%r76, [%r38+896];
	add.s32 	%r77, %r76, %r75;
	min.s32 	%r78, %r74, %r77;
	st.shared.u32 	[%r9], %r78;
	bar.sync 	0;
	ld.shared.u32 	%r79, [%r9];
	ld.shared.u32 	%r80, [%r7+32];
	ld.shared.u32 	%r81, [%r38+1024];
	add.s32 	%r82, %r81, %r80;
	min.s32 	%r83, %r79, %r82;
	st.shared.u32 	[%r9], %r83;
	bar.sync 	0;
	ld.shared.u32 	%r84, [%r9];
	ld.shared.u32 	%r85, [%r7+36];
	ld.shared.u32 	%r86, [%r38+1152];
	add.s32 	%r87, %r86, %r85;
	min.s32 	%r88, %r84, %r87;
	st.shared.u32 	[%r9], %r88;
	bar.sync 	0;
	ld.shared.u32 	%r89, [%r9];
	ld.shared.u32 	%r90, [%r7+40];
	ld.shared.u32 	%r91, [%r38+1280];
	add.s32 	%r92, %r91, %r90;
	min.s32 	%r93, %r89, %r92;
	st.shared.u32 	[%r9], %r93;
	bar.sync 	0;
	ld.shared.u32 	%r94, [%r9];
	ld.shared.u32 	%r95, [%r7+44];
	ld.shared.u32 	%r96, [%r38+1408];
	add.s32 	%r97, %r96, %r95;
	min.s32 	%r98, %r94, %r97;
	st.shared.u32 	[%r9], %r98;
	bar.sync 	0;
	ld.shared.u32 	%r99, [%r9];
	ld.shared.u32 	%r100, [%r7+48];
	ld.shared.u32 	%r101, [%r38+1536];
	add.s32 	%r102, %r101, %r100;
	min.s32 	%r103, %r99, %r102;
	st.shared.u32 	[%r9], %r103;
	bar.sync 	0;
	ld.shared.u32 	%r104, [%r9];
	ld.shared.u32 	%r105, [%r7+52];
	ld.shared.u32 	%r106, [%r38+1664];
	add.s32 	%r107, %r106, %r105;
	min.s32 	%r108, %r104, %r107;
	st.shared.u32 	[%r9], %r108;
	bar.sync 	0;
	ld.shared.u32 	%r109, [%r9];
	ld.shared.u32 	%r110, [%r7+56];
	ld.shared.u32 	%r111, [%r38+1792];
	add.s32 	%r112, %r111, %r110;
	min.s32 	%r113, %r109, %r112;
	st.shared.u32 	[%r9], %r113;
	bar.sync 	0;
	ld.shared.u32 	%r114, [%r9];
	ld.shared.u32 	%r115, [%r7+60];
	ld.shared.u32 	%r116, [%r38+1920];
	add.s32 	%r117, %r116, %r115;
	min.s32 	%r118, %r114, %r117;
	st.shared.u32 	[%r9], %r118;
	bar.sync 	0;
	ld.shared.u32 	%r119, [%r9];
	ld.shared.u32 	%r120, [%r7+64];
	ld.shared.u32 	%r121, [%r38+2048];
	add.s32 	%r122, %r121, %r120;
	min.s32 	%r123, %r119, %r122;
	st.shared.u32 	[%r9], %r123;
	bar.sync 	0;
	ld.shared.u32 	%r124, [%r9];
	ld.shared.u32 	%r125, [%r7+68];
	ld.shared.u32 	%r126, [%r38+2176];
	add.s32 	%r127, %r126, %r125;
	min.s32 	%r128, %r124, %r127;
	st.shared.u32 	[%r9], %r128;
	bar.sync 	0;
	ld.shared.u32 	%r129, [%r9];
	ld.shared.u32 	%r130, [%r7+72];
	ld.shared.u32 	%r131, [%r38+2304];
	add.s32 	%r132, %r131, %r130;
	min.s32 	%r133, %r129, %r132;
	st.shared.u32 	[%r9], %r133;
	bar.sync 	0;
	ld.shared.u32 	%r134, [%r9];
	ld.shared.u32 	%r135, [%r7+76];
	ld.shared.u32 	%r136, [%r38+2432];
	add.s32 	%r137, %r136, %r135;
	min.s32 	%r138, %r134, %r137;
	st.shared.u32 	[%r9], %r138;
	bar.sync 	0;
	ld.shared.u32 	%r139, [%r9];
	ld.shared.u32 	%r140, [%r7+80];
	ld.shared.u32 	%r141, [%r38+2560];
	add.s32 	%r142, %r141, %r140;
	min.s32 	%r143, %r139, %r142;
	st.shared.u32 	[%r9], %r143;
	bar.sync 	0;
	ld.shared.u32 	%r144, [%r9];
	ld.shared.u32 	%r145, [%r7+84];
	ld.shared.u32 	%r146, [%r38+2688];
	add.s32 	%r147, %r146, %r145;
	min.s32 	%r148, %r144, %r147;
	st.shared.u32 	[%r9], %r148;
	bar.sync 	0;
	ld.shared.u32 	%r149, [%r9];
	ld.shared.u32 	%r150, [%r7+88];
	ld.shared.u32 	%r151, [%r38+2816];
	add.s32 	%r152, %r151, %r150;
	min.s32 	%r153, %r149, %r152;
	st.shared.u32 	[%r9], %r153;
	bar.sync 	0;
	ld.shared.u32 	%r154, [%r9];
	ld.shared.u32 	%r155, [%r7+92];
	ld.shared.u32 	%r156, [%r38+2944];
	add.s32 	%r157, %r156, %r155;
	min.s32 	%r158, %r154, %r157;
	st.shared.u32 	[%r9], %r158;
	bar.sync 	0;
	ld.shared.u32 	%r159, [%r9];
	ld.shared.u32 	%r160, [%r7+96];
	ld.shared.u32 	%r161, [%r38+3072];
	add.s32 	%r162, %r161, %r160;
	min.s32 	%r163, %r159, %r162;
	st.shared.u32 	[%r9], %r163;
	bar.sync 	0;
	ld.shared.u32 	%r164, [%r9];
	ld.shared.u32 	%r165, [%r7+100];
	ld.shared.u32 	%r166, [%r38+3200];
	add.s32 	%r167, %r166, %r165;
	min.s32 	%r168, %r164, %r167;
	st.shared.u32 	[%r9], %r168;
	bar.sync 	0;
	ld.shared.u32 	%r169, [%r9];
	ld.shared.u32 	%r170, [%r7+104];
	ld.shared.u32 	%r171, [%r38+3328];
	add.s32 	%r172, %r171, %r170;
	min.s32 	%r173, %r169, %r172;
	st.shared.u32 	[%r9], %r173;
	bar.sync 	0;
	ld.shared.u32 	%r174, [%r9];
	ld.shared.u32 	%r175, [%r7+108];
	ld.shared.u32 	%r176, [%r38+3456];
	add.s32 	%r177, %r176, %r175;
	min.s32 	%r178, %r174, %r177;
	st.shared.u32 	[%r9], %r178;
	bar.sync 	0;
	ld.shared.u32 	%r179, [%r9];
	ld.shared.u32 	%r180, [%r7+112];
	ld.shared.u32 	%r181, [%r38+3584];
	add.s32 	%r182, %r181, %r180;
	min.s32 	%r183, %r179, %r182;
	st.shared.u32 	[%r9], %r183;
	bar.sync 	0;
	ld.shared.u32 	%r184, [%r9];
	ld.shared.u32 	%r185, [%r7+116];
	ld.shared.u32 	%r186, [%r38+3712];
	add.s32 	%r187, %r186, %r185;
	min.s32 	%r188, %r184, %r187;
	st.shared.u32 	[%r9], %r188;
	bar.sync 	0;
	ld.shared.u32 	%r189, [%r9];
	ld.shared.u32 	%r190, [%r7+120];
	ld.shared.u32 	%r191, [%r38+3840];
	add.s32 	%r192, %r191, %r190;
	min.s32 	%r193, %r189, %r192;
	st.shared.u32 	[%r9], %r193;
	bar.sync 	0;
	ld.shared.u32 	%r194, [%r9];
	ld.shared.u32 	%r195, [%r7+124];
	ld.shared.u32 	%r196, [%r38+3968];
	add.s32 	%r197, %r196, %r195;
	min.s32 	%r198, %r194, %r197;
	st.shared.u32 	[%r9], %r198;
	bar.sync 	0;
	mov.u32 	%r367, %r16;
	mov.u32 	%r368, %r5;
$L__BB1_8:
	ld.shared.u32 	%r365, [%r9];
	mad.lo.s32 	%r366, %r368, %r14, %r367;
	mul.wide.s32 	%rd9, %r366, 4;
	add.s64 	%rd10, %rd1, %rd9;
	st.global.u32 	[%rd10], %r365;
$L__BB1_9:
	ret;

}
	// .globl	_Z6phase3iiPii
.visible .entry _Z6phase3iiPii(
	.param .u32 _Z6phase3iiPii_param_0,
	.param .u32 _Z6phase3iiPii_param_1,
	.param .u64 .ptr .align 1 _Z6phase3iiPii_param_2,
	.param .u32 _Z6phase3iiPii_param_3
)
{
	.reg .pred 	%p<7>;
	.reg .b32 	%r<175>;
	.reg .b64 	%rd<9>;
	// demoted variable
	.shared .align 4 .b8 _ZZ6phase3iiPiiE17shared_device_row[4096];
	// demoted variable
	.shared .align 4 .b8 _ZZ6phase3iiPiiE20shared_device_column[4096];
	ld.param.u32 	%r9, [_Z6phase3iiPii_param_0];
	ld.param.u32 	%r8, [_Z6phase3iiPii_param_1];
	ld.param.u64 	%rd2, [_Z6phase3iiPii_param_2];
	ld.param.u32 	%r10, [_Z6phase3iiPii_param_3];
	cvta.to.global.u64 	%rd1, %rd2;
	mov.u32 	%r1, %tid.x;
	mov.u32 	%r2, %tid.y;
	mov.u32 	%r11, %ctaid.x;
	shl.b32 	%r12, %r11, 5;
	add.s32 	%r3, %r12, %r1;
	mov.u32 	%r13, %ctaid.y;
	add.s32 	%r14, %r10, %r13;
	shl.b32 	%r15, %r14, 5;
	add.s32 	%r4, %r15, %r2;
	shl.b32 	%r16, %r9, 5;
	add.s32 	%r5, %r16, %r2;
	add.s32 	%r6, %r16, %r1;
	setp.eq.s32 	%p1, %r11, %r9;
	setp.eq.s32 	%p2, %r14, %r9;
	or.pred  	%p3, %p1, %p2;
	@%p3 bra 	$L__BB2_9;
	shl.b32 	%r17, %r1, 7;
	mov.u32 	%r18, _ZZ6phase3iiPiiE17shared_device_row;
	add.s32 	%r7, %r18, %r17;
	max.s32 	%r19, %r3, %r5;
	setp.ge.s32 	%p4, %r19, %r8;
	@%p4 bra 	$L__BB2_3;
	mad.lo.s32 	%r23, %r5, %r8, %r3;
	mul.wide.s32 	%rd3, %r23, 4;
	add.s64 	%rd4, %rd1, %rd3;
	ld.global.u32 	%r24, [%rd4];
	shl.b32 	%r25, %r2, 2;
	add.s32 	%r26, %r7, %r25;
	st.shared.u32 	[%r26], %r24;
	bra.uni 	$L__BB2_4;
$L__BB2_3:
	shl.b32 	%r20, %r2, 2;
	add.s32 	%r21, %r7, %r20;
	mov.b32 	%r22, 1073741823;
	st.shared.u32 	[%r21], %r22;
$L__BB2_4:
	max.s32 	%r27, %r4, %r6;
	setp.ge.s32 	%p5, %r27, %r8;
	@%p5 bra 	$L__BB2_6;
	mad.lo.s32 	%r34, %r4, %r8, %r6;
	mul.wide.s32 	%rd5, %r34, 4;
	add.s64 	%rd6, %rd1, %rd5;
	ld.global.u32 	%r35, [%rd6];
	mov.u32 	%r37, _ZZ6phase3iiPiiE20shared_device_column;
	add.s32 	%r38, %r37, %r17;
	shl.b32 	%r39, %r2, 2;
	add.s32 	%r40, %r38, %r39;
	st.shared.u32 	[%r40], %r35;
	bra.uni 	$L__BB2_7;
$L__BB2_6:
	mov.u32 	%r29, _ZZ6phase3iiPiiE20shared_device_column;
	add.s32 	%r30, %r29, %r17;
	shl.b32 	%r31, %r2, 2;
	add.s32 	%r32, %r30, %r31;
	mov.b32 	%r33, 1073741823;
	st.shared.u32 	[%r32], %r33;
$L__BB2_7:
	bar.sync 	0;
	max.s32 	%r41, %r3, %r4;
	setp.ge.s32 	%p6, %r41, %r8;
	@%p6 bra 	$L__BB2_9;
	mad.lo.s32 	%r42, %r4, %r8, %r3;
	mul.wide.s32 	%rd7, %r42, 4;
	add.s64 	%rd8, %rd1, %rd7;
	shl.b32 	%r43, %r2, 2;
	mov.u32 	%r44, _ZZ6phase3iiPiiE20shared_device_column;
	add.s32 	%r45, %r44, %r43;
	ld.global.u32 	%r46, [%rd8];
	ld.shared.u32 	%r47, [%r7];
	ld.shared.u32 	%r48, [%r45];
	add.s32 	%r49, %r48, %r47;
	min.s32 	%r50, %r46, %r49;
	ld.shared.u32 	%r51, [%r7+4];
	ld.shared.u32 	%r52, [%r45+128];
	add.s32 	%r53, %r52, %r51;
	min.s32 	%r54, %r50, %r53;
	ld.shared.u32 	%r55, [%r7+8];
	ld.shared.u32 	%r56, [%r45+256];
	add.s32 	%r57, %r56, %r55;
	min.s32 	%r58, %r54, %r57;
	ld.shared.u32 	%r59, [%r7+12];
	ld.shared.u32 	%r60, [%r45+384];
	add.s32 	%r61, %r60, %r59;
	min.s32 	%r62, %r58, %r61;
	ld.shared.u32 	%r63, [%r7+16];
	ld.shared.u32 	%r64, [%r45+512];
	add.s32 	%r65, %r64, %r63;
	min.s32 	%r66, %r62, %r65;
	ld.shared.u32 	%r67, [%r7+20];
	ld.shared.u32 	%r68, [%r45+640];
	add.s32 	%r69, %r68, %r67;
	min.s32 	%r70, %r66, %r69;
	ld.shared.u32 	%r71, [%r7+24];
	ld.shared.u32 	%r72, [%r45+768];
	add.s32 	%r73, %r72, %r71;
	min.s32 	%r74, %r70, %r73;
	ld.shared.u32 	%r75, [%r7+28];
	ld.shared.u32 	%r76, [%r45+896];
	add.s32 	%r77, %r76, %r75;
	min.s32 	%r78, %r74, %r77;
	ld.shared.u32 	%r79, [%r7+32];
	ld.shared.u32 	%r80, [%r45+1024];
	add.s32 	%r81, %r80, %r79;
	min.s32 	%r82, %r78, %r81;
	ld.shared.u32 	%r83, [%r7+36];
	ld.shared.u32 	%r84, [%r45+1152];
	add.s32 	%r85, %r84, %r83;
	min.s32 	%r86, %r82, %r85;
	ld.shared.u32 	%r87, [%r7+40];
	ld.shared.u32 	%r88, [%r45+1280];
	add.s32 	%r89, %r88, %r87;
	min.s32 	%r90, %r86, %r89;
	ld.shared.u32 	%r91, [%r7+44];
	ld.shared.u32 	%r92, [%r45+1408];
	add.s32 	%r93, %r92, %r91;
	min.s32 	%r94, %r90, %r93;
	ld.shared.u32 	%r95, [%r7+48];
	ld.shared.u32 	%r96, [%r45+1536];
	add.s32 	%r97, %r96, %r95;
	min.s32 	%r98, %r94, %r97;
	ld.shared.u32 	%r99, [%r7+52];
	ld.shared.u32 	%r100, [%r45+1664];
	add.s32 	%r101, %r100, %r99;
	min.s32 	%r102, %r98, %r101;
	ld.shared.u32 	%r103, [%r7+56];
	ld.shared.u32 	%r104, [%r45+1792];
	add.s32 	%r105, %r104, %r103;
	min.s32 	%r106, %r102, %r105;
	ld.shared.u32 	%r107, [%r7+60];
	ld.shared.u32 	%r108, [%r45+1920];
	add.s32 	%r109, %r108, %r107;
	min.s32 	%r110, %r106, %r109;
	ld.shared.u32 	%r111, [%r7+64];
	ld.shared.u32 	%r112, [%r45+2048];
	add.s32 	%r113, %r112, %r111;
	min.s32 	%r114, %r110, %r113;
	ld.shared.u32 	%r115, [%r7+68];
	ld.shared.u32 	%r116, [%r45+2176];
	add.s32 	%r117, %r116, %r115;
	min.s32 	%r118, %r114, %r117;
	ld.shared.u32 	%r119, [%r7+72];
	ld.shared.u32 	%r120, [%r45+2304];
	add.s32 	%r121, %r120, %r119;
	min.s32 	%r122, %r118, %r121;
	ld.shared.u32 	%r123, [%r7+76];
	ld.shared.u32 	%r124, [%r45+2432];
	add.s32 	%r125, %r124, %r123;
	min.s32 	%r126, %r122, %r125;
	ld.shared.u32 	%r127, [%r7+80];
	ld.shared.u32 	%r128, [%r45+2560];
	add.s32 	%r129, %r128, %r127;
	min.s32 	%r130, %r126, %r129;
	ld.shared.u32 	%r131, [%r7+84];
	ld.shared.u32 	%r132, [%r45+2688];
	add.s32 	%r133, %r132, %r131;
	min.s32 	%r134, %r130, %r133;
	ld.shared.u32 	%r135, [%r7+88];
	ld.shared.u32 	%r136, [%r45+2816];
	add.s32 	%r137, %r136, %r135;
	min.s32 	%r138, %r134, %r137;
	ld.shared.u32 	%r139, [%r7+92];
	ld.shared.u32 	%r140, [%r45+2944];
	add.s32 	%r141, %r140, %r139;
	min.s32 	%r142, %r138, %r141;
	ld.shared.u32 	%r143, [%r7+96];
	ld.shared.u32 	%r144, [%r45+3072];
	add.s32 	%r145, %r144, %r143;
	min.s32 	%r146, %r142, %r145;
	ld.shared.u32 	%r147, [%r7+100];
	ld.shared.u32 	%r148, [%r45+3200];
	add.s32 	%r149, %r148, %r147;
	min.s32 	%r150, %r146, %r149;
	ld.shared.u32 	%r151, [%r7+104];
	ld.shared.u32 	%r152, [%r45+3328];
	add.s32 	%r153, %r152, %r151;
	min.s32 	%r154, %r150, %r153;
	ld.shared.u32 	%r155, [%r7+108];
	ld.shared.u32 	%r156, [%r45+3456];
	add.s32 	%r157, %r156, %r155;
	min.s32 	%r158, %r154, %r157;
	ld.shared.u32 	%r159, [%r7+112];
	ld.shared.u32 	%r160, [%r45+3584];
	add.s32 	%r161, %r160, %r159;
	min.s32 	%r162, %r158, %r161;
	ld.shared.u32 	%r163, [%r7+116];
	ld.shared.u32 	%r164, [%r45+3712];
	add.s32 	%r165, %r164, %r163;
	min.s32 	%r166, %r162, %r165;
	ld.shared.u32 	%r167, [%r7+120];
	ld.shared.u32 	%r168, [%r45+3840];
	add.s32 	%r169, %r168, %r167;
	min.s32 	%r170, %r166, %r169;
	ld.shared.u32 	%r171, [%r7+124];
	ld.shared.u32 	%r172, [%r45+3968];
	add.s32 	%r173, %r172, %r171;
	min.s32 	%r174, %r170, %r173;
	st.global.u32 	[%rd8], %r174;
$L__BB2_9:
	ret;

}


// ===== COMPILED SASS (sm_100) =====

	.target	sm_100

	.elftype	@"ET_EXEC"


//--------------------- .note.nv.tkinfo           --------------------------
	.section	.note.nv.tkinfo,"",@"SHT_NOTE"
	.sectionflags	@"SHF_NOTE_NV_TKINFO"
	.tkinfo
        /*0018*/ 	.word	0x00000002
        /*0030*/ 	.string	""
        /*0030*/ 	.string	"ptxas"
        /*0030*/ 	.string	"Cuda compilation tools, release 13.0, V13.0.88"
        /*0030*/ 	.string	"Build cuda_13.0.r13.0/compiler.36424714_0"
        /*0030*/ 	.string	"-arch sm_100 -m 64 "



//--------------------- .note.nv.cuinfo           --------------------------
	.section	.note.nv.cuinfo,"",@"SHT_NOTE"
	.sectionflags	@"SHF_NOTE_NV_CUINFO"
        /*0018*/ 	.short	0x0002
        /*001a*/ 	.short	0x0064
        /*001c*/ 	.short	0x0082
	.zero		2


//--------------------- .nv.info                  --------------------------
	.section	.nv.info,"",@"SHT_CUDA_INFO"
	.align	4


	//----- nvinfo : EIATTR_REGCOUNT
	.align		4
        /*0000*/ 	.byte	0x04, 0x2f
        /*0002*/ 	.short	(.L_1 - .L_0)
	.align		4
.L_0:
        /*0004*/ 	.word	index@(_Z6phase1iiPi)
        /*0008*/ 	.word	0x00000012


	//----- nvinfo : EIATTR_FRAME_SIZE
	.align		4
.L_1:
        /*000c*/ 	.byte	0x04, 0x11
        /*000e*/ 	.short	(.L_3 - .L_2)
	.align		4
.L_2:
        /*0010*/ 	.word	index@(_Z6phase1iiPi)
        /*0014*/ 	.word	0x00000000


	//----- nvinfo : EIATTR_REGCOUNT
	.align		4
.L_3:
        /*0018*/ 	.byte	0x04, 0x2f
        /*001a*/ 	.short	(.L_5 - .L_4)
	.align		4
.L_4:
        /*001c*/ 	.word	index@(_Z6phase2iiPi)
        /*0020*/ 	.word	0x00000012


	//----- nvinfo : EIATTR_FRAME_SIZE
	.align		4
.L_5:
        /*0024*/ 	.byte	0x04, 0x11
        /*0026*/ 	.short	(.L_7 - .L_6)
	.align		4
.L_6:
        /*0028*/ 	.word	index@(_Z6phase2iiPi)
        /*002c*/ 	.word	0x00000000


	//----- nvinfo : EIATTR_REGCOUNT
	.align		4
.L_7:
        /*0030*/ 	.byte	0x04, 0x2f
        /*0032*/ 	.short	(.L_9 - .L_8)
	.align		4
.L_8:
        /*0034*/ 	.word	index@(_Z6phase3iiPii)
        /*0038*/ 	.word	0x00000020


	//----- nvinfo : EIATTR_FRAME_SIZE
	.align		4
.L_9:
        /*003c*/ 	.byte	0x04, 0x11
        /*003e*/ 	.short	(.L_11 - .L_10)
	.align		4
.L_10:
        /*0040*/ 	.word	index@(_Z6phase3iiPii)
        /*0044*/ 	.word	0x00000000


	//----- nvinfo : EIATTR_MIN_STACK_SIZE
	.align		4
.L_11:
        /*0048*/ 	.byte	0x04, 0x12
        /*004a*/ 	.short	(.L_13 - .L_12)
	.align		4
.L_12:
        /*004c*/ 	.word	index@(_Z6phase3iiPii)
        /*0050*/ 	.word	0x00000000


	//----- nvinfo : EIATTR_MIN_STACK_SIZE
	.align		4
.L_13:
        /*0054*/ 	.byte	0x04, 0x12
        /*0056*/ 	.short	(.L_15 - .L_14)
	.align		4
.L_14:
        /*0058*/ 	.word	index@(_Z6phase2iiPi)
        /*005c*/ 	.word	0x00000000


	//----- nvinfo : EIATTR_MIN_STACK_SIZE
	.align		4
.L_15:
        /*0060*/ 	.byte	0x04, 0x12
        /*0062*/ 	.short	(.L_17 - .L_16)
	.align		4
.L_16:
        /*0064*/ 	.word	index@(_Z6phase1iiPi)
        /*0068*/ 	.word	0x00000000
.L_17:


//--------------------- .nv.compat                --------------------------
	.section	.nv.compat,"",@"SHT_CUDA_COMPAT_INFO"
	.align	4
        /*0000*/ 	.byte	0x02, 0x09, 0x00, 0x00, 0x02, 0x02, 0x01, 0x00, 0x02, 0x05, 0x05, 0x00, 0x03, 0x07, 0x01, 0x01
        /*0010*/ 	.byte	0x02, 0x03, 0x00, 0x00, 0x02, 0x06, 0x01, 0x00, 0x04, 0x0b, 0x08, 0x00, 0x09, 0x00, 0x00, 0x00
        /*0020*/ 	.byte	0x00, 0x00, 0x00, 0x00


//--------------------- .nv.info._Z6phase3iiPii   --------------------------
	.section	.nv.info._Z6phase3iiPii,"",@"SHT_CUDA_INFO"
	.sectionflags	@""
	.align	4


	//----- nvinfo : EIATTR_CUDA_API_VERSION
	.align		4
        /*0000*/ 	.byte	0x04, 0x37
        /*0002*/ 	.short	(.L_19 - .L_18)
.L_18:
        /*0004*/ 	.word	0x00000082


	//----- nvinfo : EIATTR_KPARAM_INFO
	.align		4
.L_19:
        /*0008*/ 	.byte	0x04, 0x17
        /*000a*/ 	.short	(.L_21 - .L_20)
.L_20:
        /*000c*/ 	.word	0x00000000
        /*0010*/ 	.short	0x0003
        /*0012*/ 	.short	0x0010
        /*0014*/ 	.byte	0x00, 0xf0, 0x11, 0x00


	//----- nvinfo : EIATTR_KPARAM_INFO
	.align		4
.L_21:
        /*0018*/ 	.byte	0x04, 0x17
        /*001a*/ 	.short	(.L_23 - .L_22)
.L_22:
        /*001c*/ 	.word	0x00000000
        /*0020*/ 	.short	0x0002
        /*0022*/ 	.short	0x0008
        /*0024*/ 	.byte	0x00, 0xf5, 0x21, 0x00


	//----- nvinfo : EIATTR_KPARAM_INFO
	.align		4
.L_23:
        /*0028*/ 	.byte	0x04, 0x17
        /*002a*/ 	.short	(.L_25 - .L_24)
.L_24:
        /*002c*/ 	.word	0x00000000
        /*0030*/ 	.short	0x0001
        /*0032*/ 	.short	0x0004
        /*0034*/ 	.byte	0x00, 0xf0, 0x11, 0x00


	//----- nvinfo : EIATTR_KPARAM_INFO
	.align		4
.L_25:
        /*0038*/ 	.byte	0x04, 0x17
        /*003a*/ 	.short	(.L_27 - .L_26)
.L_26:
        /*003c*/ 	.word	0x00000000
        /*0040*/ 	.short	0x0000
        /*0042*/ 	.short	0x0000
        /*0044*/ 	.byte	0x00, 0xf0, 0x11, 0x00


	//----- nvinfo : EIATTR_SPARSE_MMA_MASK
	.align		4
.L_27:
        /*0048*/ 	.byte	0x03, 0x50
        /*004a*/ 	.short	0x0000


	//----- nvinfo : EIATTR_MAXREG_COUNT
	.align		4
        /*004c*/ 	.byte	0x03, 0x1b
        /*004e*/ 	.short	0x00ff


	//----- nvinfo : EIATTR_NUM_BARRIERS
	.align		4
        /*0050*/ 	.byte	0x02, 0x4c
        /*0052*/ 	.byte	0x01
	.zero		1


	//----- nvinfo : EIATTR_MERCURY_ISA_VERSION
	.align		4
        /*0054*/ 	.byte	0x03, 0x5f
        /*0056*/ 	.short	0x0101


	//----- nvinfo : EIATTR_VRC_CTA_INIT_COUNT
	.align		4
        /*0058*/ 	.byte	0x02, 0x4a
	.zero		1
	.zero		1


	//----- nvinfo : EIATTR_EXIT_INSTR_OFFSETS
	.align		4
        /*005c*/ 	.byte	0x04, 0x1c
        /*005e*/ 	.short	(.L_29 - .L_28)


	//   ....[0]....
.L_28:
        /*0060*/ 	.word	0x000000a0


	//   ....[1]....
        /*0064*/ 	.word	0x00000330


	//   ....[2]....
        /*0068*/ 	.word	0x00000820


	//----- nvinfo : EIATTR_CBANK_PARAM_SIZE
	.align		4
.L_29:
        /*006c*/ 	.byte	0x03, 0x19
        /*006e*/ 	.short	0x0014


	//----- nvinfo : EIATTR_PARAM_CBANK
	.align		4
        /*0070*/ 	.byte	0x04, 0x0a
        /*0072*/ 	.short	(.L_31 - .L_30)
	.align		4
.L_30:
        /*0074*/ 	.word	index@(.nv.constant0._Z6phase3iiPii)
        /*0078*/ 	.short	0x0380
        /*007a*/ 	.short	0x0014


	//----- nvinfo : EIATTR_SW_WAR
	.align		4
.L_31:
        /*007c*/ 	.byte	0x04, 0x36
        /*007e*/ 	.short	(.L_33 - .L_32)
.L_32:
        /*0080*/ 	.word	0x00000008
.L_33:


//--------------------- .nv.info._Z6phase2iiPi    --------------------------
	.section	.nv.info._Z6phase2iiPi,"",@"SHT_CUDA_INFO"
	.sectionflags	@""
	.align	4


	//----- nvinfo : EIATTR_CUDA_API_VERSION
	.align		4
        /*0000*/ 	.byte	0x04, 0x37
        /*0002*/ 	.short	(.L_35 - .L_34)
.L_34:
        /*0004*/ 	.word	0x00000082


	//----- nvinfo : EIATTR_KPARAM_INFO
	.align		4
.L_35:
        /*0008*/ 	.byte	0x04, 0x17
        /*000a*/ 	.short	(.L_37 - .L_36)
.L_36:
        /*000c*/ 	.word	0x00000000
        /*0010*/ 	.short	0x0002
        /*0012*/ 	.short	0x0008
        /*0014*/ 	.byte	0x00, 0xf5, 0x21, 0x00


	//----- nvinfo : EIATTR_KPARAM_INFO
	.align		4
.L_37:
        /*0018*/ 	.byte	0x04, 0x17
        /*001a*/ 	.short	(.L_39 - .L_38)
.L_38:
        /*001c*/ 	.word	0x00000000
        /*0020*/ 	.short	0x0001
        /*0022*/ 	.short	0x0004
        /*0024*/ 	.byte	0x00, 0xf0, 0x11, 0x00


	//----- nvinfo : EIATTR_KPARAM_INFO
	.align		4
.L_39:
        /*0028*/ 	.byte	0x04, 0x17
        /*002a*/ 	.short	(.L_41 - .L_40)
.L_40:
        /*002c*/ 	.word	0x00000000
        /*0030*/ 	.short	0x0000
        /*0032*/ 	.short	0x0000
        /*0034*/ 	.byte	0x00, 0xf0, 0x11, 0x00


	//----- nvinfo : EIATTR_SPARSE_MMA_MASK
	.align		4
.L_41:
        /*0038*/ 	.byte	0x03, 0x50
        /*003a*/ 	.short	0x0000


	//----- nvinfo : EIATTR_MAXREG_COUNT
	.align		4
        /*003c*/ 	.byte	0x03, 0x1b
        /*003e*/ 	.short	0x00ff


	//----- nvinfo : EIATTR_NUM_BARRIERS
	.align		4
        /*0040*/ 	.byte	0x02, 0x4c
        /*0042*/ 	.byte	0x01
	.zero		1


	//----- nvinfo : EIATTR_MERCURY_ISA_VERSION
	.align		4
        /*0044*/ 	.byte	0x03, 0x5f
        /*0046*/ 	.short	0x0101


	//----- nvinfo : EIATTR_VRC_CTA_INIT_COUNT
	.align		4
        /*0048*/ 	.byte	0x02, 0x4a
	.zero		1
	.zero		1


	//----- nvinfo : EIATTR_EXIT_INSTR_OFFSETS
	.align		4
        /*004c*/ 	.byte	0x04, 0x1c
        /*004e*/ 	.short	(.L_43 - .L_42)


	//   ....[0]....
.L_42:
        /*0050*/ 	.word	0x00000230


	//   ....[1]....
        /*0054*/ 	.word	0x00000f00


	//   ....[2]....
        /*0058*/ 	.word	0x00001bd0


	//----- nvinfo : EIATTR_CBANK_PARAM_SIZE
	.align		4
.L_43:
        /*005c*/ 	.byte	0x03, 0x19
        /*005e*/ 	.short	0x0010


	//----- nvinfo : EIATTR_PARAM_CBANK
	.align		4
        /*0060*/ 	.byte	0x04, 0x0a
        /*0062*/ 	.short	(.L_45 - .L_44)
	.align		4
.L_44:
        /*0064*/ 	.word	index@(.nv.constant0._Z6phase2iiPi)
        /*0068*/ 	.short	0x0380
        /*006a*/ 	.short	0x0010


	//----- nvinfo : EIATTR_SW_WAR
	.align		4
.L_45:
        /*006c*/ 	.byte	0x04, 0x36
        /*006e*/ 	.short	(.L_47 - .L_46)
.L_46:
        /*0070*/ 	.word	0x00000008
.L_47:


//--------------------- .nv.info._Z6phase1iiPi    --------------------------
	.section	.nv.info._Z6phase1iiPi,"",@"SHT_CUDA_INFO"
	.sectionflags	@""
	.align	4


	//----- nvinfo : EIATTR_CUDA_API_VERSION
	.align		4
        /*0000*/ 	.byte	0x04, 0x37
        /*0002*/ 	.short	(.L_49 - .L_48)
.L_48:
        /*0004*/ 	.word	0x00000082


	//----- nvinfo : EIATTR_KPARAM_INFO
	.align		4
.L_49:
        /*0008*/ 	.byte	0x04, 0x17
        /*000a*/ 	.short	(.L_51 - .L_50)
.L_50:
        /*000c*/ 	.word	0x00000000
        /*0010*/ 	.short	0x0002
        /*0012*/ 	.short	0x0008
        /*0014*/ 	.byte	0x00, 0xf5, 0x21, 0x00


	//----- nvinfo : EIATTR_KPARAM_INFO
	.align		4
.L_51:
        /*0018*/ 	.byte	0x04, 0x17
        /*001a*/ 	.short	(.L_53 - .L_52)
.L_52:
        /*001c*/ 	.word	0x00000000
        /*0020*/ 	.short	0x0001
        /*0022*/ 	.short	0x0004
        /*0024*/ 	.byte	0x00, 0xf0, 0x11, 0x00


	//----- nvinfo : EIATTR_KPARAM_INFO
	.align		4
.L_53:
        /*0028*/ 	.byte	0x04, 0x17
        /*002a*/ 	.short	(.L_55 - .L_54)
.L_54:
        /*002c*/ 	.word	0x00000000
        /*0030*/ 	.short	0x0000
        /*0032*/ 	.short	0x0000
        /*0034*/ 	.byte	0x00, 0xf0, 0x11, 0x00


	//----- nvinfo : EIATTR_SPARSE_MMA_MASK
	.align		4
.L_55:
        /*0038*/ 	.byte	0x03, 0x50
        /*003a*/ 	.short	0x0000


	//----- nvinfo : EIATTR_MAXREG_COUNT
	.align		4
        /*003c*/ 	.byte	0x03, 0x1b
        /*003e*/ 	.short	0x00ff


	//----- nvinfo : EIATTR_NUM_BARRIERS
	.align		4
        /*0040*/ 	.byte	0x02, 0x4c
        /*0042*/ 	.byte	0x01
	.zero		1


	//----- nvinfo : EIATTR_MERCURY_ISA_VERSION
	.align		4
        /*0044*/ 	.byte	0x03, 0x5f
        /*0046*/ 	.short	0x0101


	//----- nvinfo : EIATTR_VRC_CTA_INIT_COUNT
	.align		4
        /*0048*/ 	.byte	0x02, 0x4a
	.zero		1
	.zero		1


	//----- nvinfo : EIATTR_EXIT_INSTR_OFFSETS
	.align		4
        /*004c*/ 	.byte	0x04, 0x1c
        /*004e*/ 	.short	(.L_57 - .L_56)


	//   ....[0]....
.L_56:
        /*0050*/ 	.word	0x00000d80


	//   ....[1]....
        /*0054*/ 	.word	0x00000db0


	//----- nvinfo : EIATTR_CBANK_PARAM_SIZE
	.align		4
.L_57:
        /*0058*/ 	.byte	0x03, 0x19
        /*005a*/ 	.short	0x0010


	//----- nvinfo : EIATTR_PARAM_CBANK
	.align		4
        /*005c*/ 	.byte	0x04, 0x0a
        /*005e*/ 	.short	(.L_59 - .L_58)
	.align		4
.L_58:
        /*0060*/ 	.word	index@(.nv.constant0._Z6phase1iiPi)
        /*0064*/ 	.short	0x0380
        /*0066*/ 	.short	0x0010


	//----- nvinfo : EIATTR_SW_WAR
	.align		4
.L_59:
        /*0068*/ 	.byte	0x04, 0x36
        /*006a*/ 	.short	(.L_61 - .L_60)
.L_60:
        /*006c*/ 	.word	0x00000008
.L_61:


//--------------------- .nv.callgraph             --------------------------
	.section	.nv.callgraph,"",@"SHT_CUDA_CALLGRAPH"
	.align	4
	.sectionentsize	8
	.align		4
        /*0000*/ 	.word	0x00000000
	.align		4
        /*0004*/ 	.word	0xffffffff
	.align		4
        /*0008*/ 	.word	0x00000000
	.align		4
        /*000c*/ 	.word	0xfffffffe
	.align		4
        /*0010*/ 	.word	0x00000000
	.align		4
        /*0014*/ 	.word	0xfffffffd
	.align		4
        /*0018*/ 	.word	0x00000000
	.align		4
        /*001c*/ 	.word	0xfffffffc


//--------------------- .text._Z6phase3iiPii      --------------------------
	.section	.text._Z6phase3iiPii,"ax",@progbits
	.align	128
        .global         _Z6phase3iiPii
        .type           _Z6phase3iiPii,@function
        .size           _Z6phase3iiPii,(.L_x_5 - _Z6phase3iiPii)
        .other          _Z6phase3iiPii,@"STO_CUDA_ENTRY STV_DEFAULT"
_Z6phase3iiPii:
.text._Z6phase3iiPii:
[----:B------:R-:W-:Y:S08]  /*0000*/  LDC R1, c[0x0][0x37c] ;  /* 0x0000df00ff017b82 */ /* 0x000ff00000000800 */
[----:B------:R-:W0:Y:S01]  /*0010*/  S2UR UR4, SR_CTAID.Y ;  /* 0x00000000000479c3 */ /* 0x000e220000002600 */
[----:B------:R-:W1:Y:S01]  /*0020*/  S2R R0, SR_CTAID.X ;  /* 0x0000000000007919 */ /* 0x000e620000002500 */
[----:B------:R-:W2:Y:S06]  /*0030*/  S2R R15, SR_TID.X ;  /* 0x00000000000f7919 */ /* 0x000eac0000002100 */
[----:B------:R-:W0:Y:S01]  /*0040*/  LDC R2, c[0x0][0x390] ;  /* 0x0000e400ff027b82 */ /* 0x000e220000000800 */
[----:B------:R-:W3:Y:S07]  /*0050*/  S2R R3, SR_TID.Y ;  /* 0x0000000000037919 */ /* 0x000eee0000002200 */
[----:B------:R-:W4:Y:S01]  /*0060*/  LDC R4, c[0x0][0x380] ;  /* 0x0000e000ff047b82 */ /* 0x000f220000000800 */
[----:B0-----:R-:W-:-:S05]  /*0070*/  VIADD R2, R2, UR4 ;  /* 0x0000000402027c36 */ /* 0x001fca0008000000 */
[----:B----4-:R-:W-:-:S04]  /*0080*/  ISETP.NE.AND P0, PT, R2, R4, PT ;  /* 0x000000040200720c */ /* 0x010fc80003f05270 */
[----:B-1----:R-:W-:-:S13]  /*0090*/  ISETP.EQ.OR P0, PT, R0, R4, !P0 ;  /* 0x000000040000720c */ /* 0x002fda0004702670 */
[----:B--23--:R-:W-:Y:S05]  /*00a0*/  @P0 EXIT ;  /* 0x000000000000094d */ /* 0x00cfea0003800000 */
[----:B------:R-:W0:Y:S01]  /*00b0*/  LDCU UR7, c[0x0][0x384] ;  /* 0x00007080ff0777ac */ /* 0x000e220008000800 */
[----:B------:R-:W-:Y:S02]  /*00c0*/  IMAD R0, R0, 0x20, R15 ;  /* 0x0000002000007824 */ /* 0x000fe400078e020f */
[C---:B------:R-:W-:Y:S01]  /*00d0*/  IMAD R11, R4.reuse, 0x20, R3 ;  /* 0x00000020040b7824 */ /* 0x040fe200078e0203 */
[----:B------:R-:W1:Y:S01]  /*00e0*/  LDCU.64 UR8, c[0x0][0x358] ;  /* 0x00006b00ff0877ac */ /* 0x000e620008000a00 */
[----:B------:R-:W-:Y:S02]  /*00f0*/  IMAD R4, R4, 0x20, R15 ;  /* 0x0000002004047824 */ /* 0x000fe400078e020f */
[----:B------:R-:W-:Y:S01]  /*0100*/  IMAD R5, R2, 0x20, R3 ;  /* 0x0000002002057824 */ /* 0x000fe200078e0203 */
[----:B------:R-:W-:-:S04]  /*0110*/  VIMNMX R2, PT, PT, R0, R11, !PT ;  /* 0x0000000b00027248 */ /* 0x000fc80007fe0100 */
[----:B------:R-:W-:Y:S02]  /*0120*/  VIMNMX R6, PT, PT, R5, R4, !PT ;  /* 0x0000000405067248 */ /* 0x000fe40007fe0100 */
[----:B0-----:R-:W-:Y:S02]  /*0130*/  ISETP.GE.AND P0, PT, R2, UR7, PT ;  /* 0x0000000702007c0c */ /* 0x001fe4000bf06270 */
[----:B------:R-:W-:-:S11]  /*0140*/  ISETP.GE.AND P1, PT, R6, UR7, PT ;  /* 0x0000000706007c0c */ /* 0x000fd6000bf26270 */
[----:B------:R-:W0:Y:S01]  /*0150*/  @!P0 LDC.64 R6, c[0x0][0x388] ;  /* 0x0000e200ff068b82 */ /* 0x000e220000000a00 */
[----:B------:R-:W-:Y:S02]  /*0160*/  @!P0 IMAD R11, R11, UR7, R0 ;  /* 0x000000070b0b8c24 */ /* 0x000fe4000f8e0200 */
[----:B------:R-:W-:-:S05]  /*0170*/  @!P1 IMAD R13, R5, UR7, R4 ;  /* 0x00000007050d9c24 */ /* 0x000fca000f8e0204 */
[----:B------:R-:W2:Y:S01]  /*0180*/  @!P1 LDC.64 R8, c[0x0][0x388] ;  /* 0x0000e200ff089b82 */ /* 0x000ea20000000a00 */
[----:B0-----:R-:W-:-:S06]  /*0190*/  @!P0 IMAD.WIDE R6, R11, 0x4, R6 ;  /* 0x000000040b068825 */ /* 0x001fcc00078e0206 */
[----:B-1----:R0:W3:Y:S01]  /*01a0*/  @!P0 LDG.E R6, desc[UR8][R6.64] ;  /* 0x0000000806068981 */ /* 0x0020e2000c1e1900 */
[----:B--2---:R-:W-:-:S06]  /*01b0*/  @!P1 IMAD.WIDE R8, R13, 0x4, R8 ;  /* 0x000000040d089825 */ /* 0x004fcc00078e0208 */
[----:B------:R1:W2:Y:S01]  /*01c0*/  @!P1 LDG.E R8, desc[UR8][R8.64] ;  /* 0x0000000808089981 */ /* 0x0002a2000c1e1900 */
[----:B------:R-:W4:Y:S01]  /*01d0*/  S2UR UR6, SR_CgaCtaId ;  /* 0x00000000000679c3 */ /* 0x000f220000008800 */
[----:B------:R-:W-:Y:S02]  /*01e0*/  UMOV UR4, 0x400 ;  /* 0x0000040000047882 */ /* 0x000fe40000000000 */
[----:B------:R-:W-:Y:S01]  /*01f0*/  UIADD3 UR5, UPT, UPT, UR4, 0x1000, URZ ;  /* 0x0000100004057890 */ /* 0x000fe2000fffe0ff */
[----:B------:R-:W-:Y:S01]  /*0200*/  VIMNMX R11, PT, PT, R0, R5, !PT ;  /* 0x00000005000b7248 */ /* 0x000fe20007fe0100 */
[----:B------:R-:W-:Y:S02]  /*0210*/  @P0 IMAD.MOV.U32 R12, RZ, RZ, 0x3fffffff ;  /* 0x3fffffffff0c0424 */ /* 0x000fe400078e00ff */
[----:B----4-:R-:W-:Y:S02]  /*0220*/  ULEA UR5, UR6, UR5, 0x18 ;  /* 0x0000000506057291 */ /* 0x010fe4000f8ec0ff */
[----:B------:R-:W-:-:S04]  /*0230*/  ULEA UR4, UR6, UR4, 0x18 ;  /* 0x0000000406047291 */ /* 0x000fc8000f8ec0ff */
[----:B------:R-:W-:Y:S02]  /*0240*/  @!P1 IMAD.U32 R4, RZ, RZ, UR5 ;  /* 0x00000005ff049e24 */ /* 0x000fe4000f8e00ff */
[C---:B------:R-:W-:Y:S02]  /*0250*/  LEA R2, R15.reuse, UR4, 0x7 ;  /* 0x000000040f027c11 */ /* 0x040fe4000f8e38ff */
[----:B------:R-:W-:Y:S02]  /*0260*/  @!P1 IMAD R10, R15, 0x80, R4 ;  /* 0x000000800f0a9824 */ /* 0x000fe400078e0204 */
[----:B------:R-:W-:Y:S02]  /*0270*/  @P1 IMAD.U32 R4, RZ, RZ, UR5 ;  /* 0x00000005ff041e24 */ /* 0x000fe4000f8e00ff */
[----:B0-----:R-:W-:Y:S02]  /*0280*/  IMAD R7, R3, 0x4, R2 ;  /* 0x0000000403077824 */ /* 0x001fe400078e0202 */
[----:B------:R-:W-:Y:S01]  /*0290*/  @P1 IMAD R14, R15, 0x80, R4 ;  /* 0x000000800f0e1824 */ /* 0x000fe200078e0204 */
[----:B------:R-:W-:Y:S01]  /*02a0*/  ISETP.GE.AND P2, PT, R11, UR7, PT ;  /* 0x000000070b007c0c */ /* 0x000fe2000bf46270 */
[----:B-1----:R-:W-:-:S02]  /*02b0*/  @!P1 IMAD R9, R3, 0x4, R10 ;  /* 0x0000000403099824 */ /* 0x002fc400078e020a */
[----:B------:R-:W-:Y:S02]  /*02c0*/  @P1 IMAD.MOV.U32 R11, RZ, RZ, 0x3fffffff ;  /* 0x3fffffffff0b1424 */ /* 0x000fe400078e00ff */
[----:B------:R-:W-:Y:S01]  /*02d0*/  @P1 IMAD R14, R3, 0x4, R14 ;  /* 0x00000004030e1824 */ /* 0x000fe200078e020e */
[----:B---3--:R0:W-:Y:S04]  /*02e0*/  @!P0 STS [R7], R6 ;  /* 0x0000000607008388 */ /* 0x0081e80000000800 */
[----:B------:R0:W-:Y:S04]  /*02f0*/  @P0 STS [R7], R12 ;  /* 0x0000000c07000388 */ /* 0x0001e80000000800 */
[----:B--2---:R0:W-:Y:S04]  /*0300*/  @!P1 STS [R9], R8 ;  /* 0x0000000809009388 */ /* 0x0041e80000000800 */
[----:B------:R0:W-:Y:S01]  /*0310*/  @P1 STS [R14], R11 ;  /* 0x0000000b0e001388 */ /* 0x0001e20000000800 */
[----:B------:R-:W-:Y:S06]  /*0320*/  BAR.SYNC.DEFER_BLOCKING 0x0 ;  /* 0x0000000000007b1d */ /* 0x000fec0000010000 */
[----:B------:R-:W-:Y:S05]  /*0330*/  @P2 EXIT ;  /* 0x000000000000294d */ /* 0x000fea0003800000 */
[----:B------:R-:W1:Y:S01]  /*0340*/  LDC.64 R28, c[0x0][0x388] ;  /* 0x0000e200ff1c7b82 */ /* 0x000e620000000a00 */
[----:B------:R-:W-:Y:S01]  /*0350*/  IMAD R5, R5, UR7, R0 ;  /* 0x0000000705057c24 */ /* 0x000fe2000f8e0200 */
[----:B0-----:R-:W-:Y:S03]  /*0360*/  LDS.128 R12, [R2+0x10] ;  /* 0x00001000020c7984 */ /* 0x001fe60000000c00 */
[----:B-1----:R-:W-:-:S05]  /*0370*/  IMAD.WIDE R28, R5, 0x4, R28 ;  /* 0x00000004051c7825 */ /* 0x002fca00078e021c */
[----:B------:R-:W2:Y:S01]  /*0380*/  LDG.E R9, desc[UR8][R28.64] ;  /* 0x000000081c097981 */ /* 0x000ea2000c1e1900 */
[----:B------:R-:W-:-:S03]  /*0390*/  IMAD R0, R3, 0x4, R4 ;  /* 0x0000000403007824 */ /* 0x000fc600078e0204 */
[----:B------:R-:W-:Y:S04]  /*03a0*/  LDS.128 R4, [R2] ;  /* 0x0000000002047984 */ /* 0x000fe80000000c00 */
[----:B------:R-:W2:Y:S04]  /*03b0*/  LDS R3, [R0] ;  /* 0x0000000000037984 */ /* 0x000ea80000000800 */
[----:B------:R-:W0:Y:S04]  /*03c0*/  LDS R19, [R0+0x80] ;  /* 0x0000800000137984 */ /* 0x000e280000000800 */
[----:B------:R-:W1:Y:S04]  /*03d0*/  LDS R17, [R0+0x100] ;  /* 0x0001000000117984 */ /* 0x000e680000000800 */
[----:B------:R-:W3:Y:S04]  /*03e0*/  LDS R16, [R0+0x180] ;  /* 0x0001800000107984 */ /* 0x000ee80000000800 */
[----:B------:R-:W4:Y:S04]  /*03f0*/  LDS R27, [R0+0x200] ;  /* 0x00020000001b7984 */ /* 0x000f280000000800 */
[----:B------:R-:W5:Y:S04]  /*0400*/  LDS R22, [R0+0x280] ;  /* 0x0002800000167984 */ /* 0x000f680000000800 */
[----:B------:R-:W5:Y:S04]  /*0410*/  LDS R25, [R0+0x300] ;  /* 0x0003000000197984 */ /* 0x000f680000000800 */
[----:B------:R-:W5:Y:S04]  /*0420*/  LDS R24, [R0+0x380] ;  /* 0x0003800000187984 */ /* 0x000f680000000800 */
[----:B------:R-:W-:Y:S04]  /*0430*/  LDS R21, [R0+0x500] ;  /* 0x0005000000157984 */ /* 0x000fe80000000800 */
[----:B------:R-:W-:Y:S04]  /*0440*/  LDS R20, [R0+0x580] ;  /* 0x0005800000147984 */ /* 0x000fe80000000800 */
[----:B------:R-:W-:Y:S04]  /*0450*/  LDS R23, [R0+0x600] ;  /* 0x0006000000177984 */ /* 0x000fe80000000800 */
[----:B------:R-:W-:Y:S01]  /*0460*/  LDS R26, [R0+0x980] ;  /* 0x00098000001a7984 */ /* 0x000fe20000000800 */
[----:B--2---:R-:W-:-:S03]  /*0470*/  VIADDMNMX R18, R3, R4, R9, PT ;  /* 0x0000000403127246 */ /* 0x004fc60003800109 */
[----:B------:R-:W-:Y:S01]  /*0480*/  LDS.128 R8, [R2+0x20] ;  /* 0x0000200002087984 */ /* 0x000fe20000000c00 */
[----:B0-----:R-:W-:-:S03]  /*0490*/  VIADDMNMX R5, R19, R5, R18, PT ;  /* 0x0000000513057246 */ /* 0x001fc60003800112 */
[----:B------:R-:W0:Y:S01]  /*04a0*/  LDS R3, [R0+0x400] ;  /* 0x0004000000037984 */ /* 0x000e220000000800 */
[----:B-1----:R-:W-:-:S03]  /*04b0*/  VIADDMNMX R5, R17, R6, R5, PT ;  /* 0x0000000611057246 */ /* 0x002fc60003800105 */
[----:B------:R-:W1:Y:S01]  /*04c0*/  LDS R4, [R0+0x480] ;  /* 0x0004800000047984 */ /* 0x000e620000000800 */
[----:B---3--:R-:W-:-:S03]  /*04d0*/  VIADDMNMX R5, R16, R7, R5, PT ;  /* 0x0000000710057246 */ /* 0x008fc60003800105 */
[----:B------:R-:W2:Y:S01]  /*04e0*/  LDS.128 R16, [R2+0x30] ;  /* 0x0000300002107984 */ /* 0x000ea20000000c00 */
[----:B----4-:R-:W-:-:S03]  /*04f0*/  VIADDMNMX R5, R27, R12, R5, PT ;  /* 0x0000000c1b057246 */ /* 0x010fc60003800105 */
[----:B------:R-:W3:Y:S01]  /*0500*/  LDS R6, [R0+0x680] ;  /* 0x0006800000067984 */ /* 0x000ee20000000800 */
[----:B-----5:R-:W-:-:S03]  /*0510*/  VIADDMNMX R13, R22, R13, R5, PT ;  /* 0x0000000d160d7246 */ /* 0x020fc60003800105 */
[----:B------:R-:W4:Y:S01]  /*0520*/  LDS R5, [R0+0x700] ;  /* 0x0007000000057984 */ /* 0x000f220000000800 */
[----:B------:R-:W-:-:S03]  /*0530*/  VIADDMNMX R13, R25, R14, R13, PT ;  /* 0x0000000e190d7246 */ /* 0x000fc6000380010d */
[----:B------:R-:W5:Y:S01]  /*0540*/  LDS R22, [R0+0x780] ;  /* 0x0007800000167984 */ /* 0x000f620000000800 */
[----:B------:R-:W-:-:S03]  /*0550*/  VIADDMNMX R24, R24, R15, R13, PT ;  /* 0x0000000f18187246 */ /* 0x000fc6000380010d */
[----:B------:R-:W-:Y:S04]  /*0560*/  LDS R7, [R0+0x800] ;  /* 0x0008000000077984 */ /* 0x000fe80000000800 */
[----:B------:R-:W5:Y:S01]  /*0570*/  LDS.128 R12, [R2+0x40] ;  /* 0x00004000020c7984 */ /* 0x000f620000000c00 */
[----:B0-----:R-:W-:-:S03]  /*0580*/  VIADDMNMX R3, R3, R8, R24, PT ;  /* 0x0000000803037246 */ /* 0x001fc60003800118 */
[----:B------:R-:W0:Y:S01]  /*0590*/  LDS R24, [R0+0x880] ;  /* 0x0008800000187984 */ /* 0x000e220000000800 */
[----:B-1----:R-:W-:-:S03]  /*05a0*/  VIADDMNMX R4, R4, R9, R3, PT ;  /* 0x0000000904047246 */ /* 0x002fc60003800103 */
[----:B------:R-:W1:Y:S01]  /*05b0*/  LDS R3, [R0+0x900] ;  /* 0x0009000000037984 */ /* 0x000e620000000800 */
[----:B------:R-:W-:-:S03]  /*05c0*/  VIADDMNMX R4, R21, R10, R4, PT ;  /* 0x0000000a15047246 */ /* 0x000fc60003800104 */
[----:B------:R-:W-:Y:S01]  /*05d0*/  LDS R21, [R0+0xa00] ;  /* 0x000a000000157984 */ /* 0x000fe20000000800 */
[----:B------:R-:W-:-:S03]  /*05e0*/  VIADDMNMX R4, R20, R11, R4, PT ;  /* 0x0000000b14047246 */ /* 0x000fc60003800104 */
[----:B------:R-:W1:Y:S01]  /*05f0*/  LDS.128 R8, [R2+0x50] ;  /* 0x0000500002087984 */ /* 0x000e620000000c00 */
[----:B--2---:R-:W-:-:S03]  /*0600*/  VIADDMNMX R4, R23, R16, R4, PT ;  /* 0x0000001017047246 */ /* 0x004fc60003800104 */
[----:B------:R-:W2:Y:S01]  /*0610*/  LDS R16, [R0+0xa80] ;  /* 0x000a800000107984 */ /* 0x000ea20000000800 */
[----:B---3--:R-:W-:-:S03]  /*0620*/  VIADDMNMX R4, R6, R17, R4, PT ;  /* 0x0000001106047246 */ /* 0x008fc60003800104 */
[----:B------:R-:W3:Y:S01]  /*0630*/  LDS R17, [R0+0xb00] ;  /* 0x000b000000117984 */ /* 0x000ee20000000800 */
[----:B----4-:R-:W-:-:S03]  /*0640*/  VIADDMNMX R4, R5, R18, R4, PT ;  /* 0x0000001205047246 */ /* 0x010fc60003800104 */
[----:B------:R-:W4:Y:S01]  /*0650*/  LDS R18, [R0+0xb80] ;  /* 0x000b800000127984 */ /* 0x000f220000000800 */
[----:B-----5:R-:W-:-:S03]  /*0660*/  VIADDMNMX R4, R22, R19, R4, PT ;  /* 0x0000001316047246 */ /* 0x020fc60003800104 */
[----:B------:R-:W-:Y:S01]  /*0670*/  LDS R19, [R0+0xc00] ;  /* 0x000c000000137984 */ /* 0x000fe20000000800 */
[----:B------:R-:W-:-:S03]  /*0680*/  VIADDMNMX R12, R7, R12, R4, PT ;  /* 0x0000000c070c7246 */ /* 0x000fc60003800104 */
[----:B------:R-:W5:Y:S04]  /*0690*/  LDS.128 R4, [R2+0x60] ;  /* 0x0000600002047984 */ /* 0x000f680000000c00 */
[----:B------:R-:W5:Y:S01]  /*06a0*/  LDS R20, [R0+0xc80] ;  /* 0x000c800000147984 */ /* 0x000f620000000800 */
[----:B0-----:R-:W-:-:S03]  /*06b0*/  VIADDMNMX R12, R24, R13, R12, PT ;  /* 0x0000000d180c7246 */ /* 0x001fc6000380010c */
[----:B------:R-:W0:Y:S01]  /*06c0*/  LDS R23, [R0+0xd00] ;  /* 0x000d000000177984 */ /* 0x000e220000000800 */
[----:B-1----:R-:W-:-:S03]  /*06d0*/  VIADDMNMX R3, R3, R14, R12, PT ;  /* 0x0000000e03037246 */ /* 0x002fc6000380010c */
[----:B------:R-:W1:Y:S01]  /*06e0*/  LDS R22, [R0+0xd80] ;  /* 0x000d800000167984 */ /* 0x000e620000000800 */
[----:B------:R-:W-:-:S03]  /*06f0*/  VIADDMNMX R26, R26, R15, R3, PT ;  /* 0x0000000f1a1a7246 */ /* 0x000fc60003800103 */
[----:B------:R-:W-:Y:S01]  /*0700*/  LDS R24, [R0+0xe80] ;  /* 0x000e800000187984 */ /* 0x000fe20000000800 */
[----:B------:R-:W-:-:S03]  /*0710*/  VIADDMNMX R8, R21, R8, R26, PT ;  /* 0x0000000815087246 */ /* 0x000fc6000380011a */
[----:B------:R-:W-:Y:S01]  /*0720*/  LDS.128 R12, [R2+0x70] ;  /* 0x00007000020c7984 */ /* 0x000fe20000000c00 */
[----:B--2---:R-:W-:-:S03]  /*0730*/  VIADDMNMX R9, R16, R9, R8, PT ;  /* 0x0000000910097246 */ /* 0x004fc60003800108 */
[----:B------:R-:W2:Y:S01]  /*0740*/  LDS R3, [R0+0xe00] ;  /* 0x000e000000037984 */ /* 0x000ea20000000800 */
[----:B---3--:R-:W-:-:S03]  /*0750*/  VIADDMNMX R9, R17, R10, R9, PT ;  /* 0x0000000a11097246 */ /* 0x008fc60003800109 */
[----:B------:R-:W3:Y:S01]  /*0760*/  LDS R21, [R0+0xf00] ;  /* 0x000f000000157984 */ /* 0x000ee20000000800 */
[----:B----4-:R-:W-:-:S03]  /*0770*/  VIADDMNMX R9, R18, R11, R9, PT ;  /* 0x0000000b12097246 */ /* 0x010fc60003800109 */
[----:B------:R-:W4:Y:S01]  /*0780*/  LDS R8, [R0+0xf80] ;  /* 0x000f800000087984 */ /* 0x000f220000000800 */
[----:B-----5:R-:W-:-:S04]  /*0790*/  VIADDMNMX R4, R19, R4, R9, PT ;  /* 0x0000000413047246 */ /* 0x020fc80003800109 */
[----:B------:R-:W-:-:S04]  /*07a0*/  VIADDMNMX R4, R20, R5, R4, PT ;  /* 0x0000000514047246 */ /* 0x000fc80003800104 */
[----:B0-----:R-:W-:-:S04]  /*07b0*/  VIADDMNMX R4, R23, R6, R4, PT ;  /* 0x0000000617047246 */ /* 0x001fc80003800104 */
[----:B-1----:R-:W-:-:S04]  /*07c0*/  VIADDMNMX R4, R22, R7, R4, PT ;  /* 0x0000000716047246 */ /* 0x002fc80003800104 */
[----:B--2---:R-:W-:-:S04]  /*07d0*/  VIADDMNMX R3, R3, R12, R4, PT ;  /* 0x0000000c03037246 */ /* 0x004fc80003800104 */
[----:B------:R-:W-:-:S04]  /*07e0*/  VIADDMNMX R3, R24, R13, R3, PT ;  /* 0x0000000d18037246 */ /* 0x000fc80003800103 */
[----:B---3--:R-:W-:-:S04]  /*07f0*/  VIADDMNMX R3, R21, R14, R3, PT ;  /* 0x0000000e15037246 */ /* 0x008fc80003800103 */
[----:B----4-:R-:W-:-:S05]  /*0800*/  VIADDMNMX R3, R8, R15, R3, PT ;  /* 0x0000000f08037246 */ /* 0x010fca0003800103 */
[----:B------:R-:W-:Y:S01]  /*0810*/  STG.E desc[UR8][R28.64], R3 ;  /* 0x000000031c007986 */ /* 0x000fe2000c101908 */
[----:B------:R-:W-:Y:S05]  /*0820*/  EXIT ;  /* 0x000000000000794d */ /* 0x000fea0003800000 */
.L_x_0:
[----:B------:R-:W-:-:S00]  /*0830*/  BRA `(.L_x_0) ;  /* 0xfffffffc00fc7947 */ /* 0x000fc0000383ffff */
[----:B------:R-:W-:-:S00]  /*0840*/  NOP ;  /* 0x0000000000007918 */ /* 0x000fc00000000000 */
        /* <DEDUP_REMOVED lines=11> */
.L_x_5:


//--------------------- .text._Z6phase2iiPi       --------------------------
	.section	.text._Z6phase2iiPi,"ax",@progbits
	.align	128
        .global         _Z6phase2iiPi
        .type           _Z6phase2iiPi,@function
        .size           _Z6phase2iiPi,(.L_x_6 - _Z6phase2iiPi)
        .other          _Z6phase2iiPi,@"STO_CUDA_ENTRY STV_DEFAULT"
_Z6phase2iiPi:
.text._Z6phase2iiPi:
[----:B------:R-:W-:Y:S01]  /*0000*/  LDC R1, c[0x0][0x37c] ;  /* 0x0000df00ff017b82 */ /* 0x000fe20000000800 */
[----:B------:R-:W0:Y:S07]  /*0010*/  S2R R9, SR_TID.Y ;  /* 0x0000000000097919 */ /* 0x000e2e0000002200 */
[----:B------:R-:W0:Y:S01]  /*0020*/  LDC.64 R2, c[0x0][0x380] ;  /* 0x0000e000ff027b82 */ /* 0x000e220000000a00 */
[----:B------:R-:W1:Y:S01]  /*0030*/  LDCU.64 UR8, c[0x0][0x358] ;  /* 0x00006b00ff0877ac */ /* 0x000e620008000a00 */
[----:B------:R-:W2:Y:S01]  /*0040*/  S2R R13, SR_TID.X ;  /* 0x00000000000d7919 */ /* 0x000ea20000002100 */
[----:B0-----:R-:W-:-:S02]  /*0050*/  IMAD R0, R2, 0x20, R9 ;  /* 0x0000002002007824 */ /* 0x001fc400078e0209 */
[----:B--2---:R-:W-:-:S05]  /*0060*/  IMAD R7, R2, 0x20, R13 ;  /* 0x0000002002077824 */ /* 0x004fca00078e020d */
[----:B------:R-:W-:-:S04]  /*0070*/  VIMNMX R2, PT, PT, R0, R7, !PT ;  /* 0x0000000700027248 */ /* 0x000fc80007fe0100 */
[----:B------:R-:W-:-:S13]  /*0080*/  ISETP.GE.AND P0, PT, R2, R3, PT ;  /* 0x000000030200720c */ /* 0x000fda0003f06270 */
[----:B------:R-:W0:Y:S01]  /*0090*/  @!P0 LDC.64 R4, c[0x0][0x388] ;  /* 0x0000e200ff048b82 */ /* 0x000e220000000a00 */
[----:B------:R-:W-:-:S04]  /*00a0*/  @!P0 IMAD R11, R0, R3, R7 ;  /* 0x00000003000b8224 */ /* 0x000fc800078e0207 */
[----:B0-----:R-:W-:-:S06]  /*00b0*/  @!P0 IMAD.WIDE R4, R11, 0x4, R4 ;  /* 0x000000040b048825 */ /* 0x001fcc00078e0204 */
[----:B-1----:R0:W2:Y:S01]  /*00c0*/  @!P0 LDG.E R5, desc[UR8][R4.64] ;  /* 0x0000000804058981 */ /* 0x0020a2000c1e1900 */
[----:B------:R-:W1:Y:S01]  /*00d0*/  S2UR UR5, SR_CgaCtaId ;  /* 0x00000000000579c3 */ /* 0x000e620000008800 */
[----:B------:R-:W-:Y:S01]  /*00e0*/  UMOV UR4, 0x400 ;  /* 0x0000040000047882 */ /* 0x000fe20000000000 */
[----:B------:R-:W-:Y:S01]  /*00f0*/  @P0 IMAD.MOV.U32 R11, RZ, RZ, 0x3fffffff ;  /* 0x3fffffffff0b0424 */ /* 0x000fe200078e00ff */
[----:B------:R-:W0:Y:S05]  /*0100*/  S2R R10, SR_CTAID.X ;  /* 0x00000000000a7919 */ /* 0x000e2a0000002500 */
[----:B------:R-:W3:Y:S01]  /*0110*/  S2UR UR7, SR_CTAID.Y ;  /* 0x00000000000779c3 */ /* 0x000ee20000002600 */
[----:B-1----:R-:W-:-:S02]  /*0120*/  ULEA UR6, UR5, UR4, 0x18 ;  /* 0x0000000405067291 */ /* 0x002fc4000f8ec0ff */
[----:B------:R-:W-:-:S04]  /*0130*/  UIADD3 UR4, UPT, UPT, UR4, 0x1000, URZ ;  /* 0x0000100004047890 */ /* 0x000fc8000fffe0ff */
[----:B------:R-:W-:Y:S01]  /*0140*/  LEA R8, R13, UR6, 0x7 ;  /* 0x000000060d087c11 */ /* 0x000fe2000f8e38ff */
[----:B------:R-:W-:Y:S02]  /*0150*/  ULEA UR4, UR5, UR4, 0x18 ;  /* 0x0000000405047291 */ /* 0x000fe4000f8ec0ff */
[----:B---3--:R-:W-:Y:S02]  /*0160*/  UISETP.NE.AND UP0, UPT, UR7, URZ, UPT ;  /* 0x000000ff0700728c */ /* 0x008fe4000bf05270 */
[----:B------:R-:W-:Y:S02]  /*0170*/  IMAD R12, R9, 0x4, R8 ;  /* 0x00000004090c7824 */ /* 0x000fe400078e0208 */
[----:B------:R-:W-:Y:S01]  /*0180*/  LEA R6, R13, UR4, 0x7 ;  /* 0x000000040d067c11 */ /* 0x000fe2000f8e38ff */
[C---:B0-----:R-:W-:Y:S02]  /*0190*/  IMAD R4, R10.reuse, 0x20, R13 ;  /* 0x000000200a047824 */ /* 0x041fe400078e020d */
[----:B------:R-:W-:-:S02]  /*01a0*/  IMAD R10, R10, 0x20, R9 ;  /* 0x000000200a0a7824 */ /* 0x000fc400078e0209 */
[----:B------:R-:W-:Y:S01]  /*01b0*/  IMAD R2, R9, 0x4, R6 ;  /* 0x0000000409027824 */ /* 0x000fe200078e0206 */
[----:B--2---:R0:W-:Y:S04]  /*01c0*/  @!P0 STS [R12], R5 ;  /* 0x000000050c008388 */ /* 0x0041e80000000800 */
[----:B------:R0:W-:Y:S01]  /*01d0*/  @P0 STS [R12], R11 ;  /* 0x0000000b0c000388 */ /* 0x0001e20000000800 */
[----:B------:R-:W-:Y:S06]  /*01e0*/  BAR.SYNC.DEFER_BLOCKING 0x0 ;  /* 0x0000000000007b1d */ /* 0x000fec0000010000 */
[----:B------:R-:W-:Y:S05]  /*01f0*/  BRA.U UP0, `(.L_x_1) ;  /* 0x0000000d00387547 */ /* 0x000fea000b800000 */
[----:B------:R-:W-:-:S05]  /*0200*/  IMAD.MOV.U32 R7, RZ, RZ, R4 ;  /* 0x000000ffff077224 */ /* 0x000fca00078e0004 */
[----:B------:R-:W-:-:S04]  /*0210*/  VIMNMX R4, PT, PT, R0, R7, !PT ;  /* 0x0000000700047248 */ /* 0x000fc80007fe0100 */
[----:B------:R-:W-:-:S13]  /*0220*/  ISETP.GE.AND P0, PT, R4, R3, PT ;  /* 0x000000030400720c */ /* 0x000fda0003f06270 */
[----:B------:R-:W-:Y:S05]  /*0230*/  @P0 EXIT ;  /* 0x000000000000094d */ /* 0x000fea0003800000 */
[----:B------:R-:W1:Y:S01]  /*0240*/  LDCU.64 UR4, c[0x0][0x388] ;  /* 0x00007100ff0477ac */ /* 0x000e620008000a00 */
[----:B0-----:R-:W-:Y:S02]  /*0250*/  IMAD R11, R0, R3, R7 ;  /* 0x00000003000b7224 */ /* 0x001fe400078e0207 */
[----:B-1----:R-:W-:Y:S02]  /*0260*/  IMAD.U32 R4, RZ, RZ, UR4 ;  /* 0x00000004ff047e24 */ /* 0x002fe4000f8e00ff */
[----:B------:R-:W-:Y:S02]  /*0270*/  IMAD.U32 R5, RZ, RZ, UR5 ;  /* 0x00000005ff057e24 */ /* 0x000fe4000f8e00ff */
[----:B------:R-:W-:-:S06]  /*0280*/  IMAD.WIDE R10, R11, 0x4, R4 ;  /* 0x000000040b0a7825 */ /* 0x000fcc00078e0204 */
[----:B------:R-:W2:Y:S01]  /*0290*/  LDG.E R11, desc[UR8][R10.64] ;  /* 0x000000080a0b7981 */ /* 0x000ea2000c1e1900 */
[----:B------:R-:W-:-:S03]  /*02a0*/  LEA R8, R9, UR6, 0x2 ;  /* 0x0000000609087c11 */ /* 0x000fc6000f8e10ff */
[----:B--2---:R-:W-:Y:S01]  /*02b0*/  STS [R2], R11 ;  /* 0x0000000b02007388 */ /* 0x004fe20000000800 */
[----:B------:R-:W-:Y:S06]  /*02c0*/  BAR.SYNC.DEFER_BLOCKING 0x0 ;  /* 0x0000000000007b1d */ /* 0x000fec0000010000 */
[----:B------:R-:W-:Y:S04]  /*02d0*/  LDS R9, [R2] ;  /* 0x0000000002097984 */ /* 0x000fe80000000800 */
[----:B------:R-:W-:Y:S04]  /*02e0*/  LDS R12, [R6] ;  /* 0x00000000060c7984 */ /* 0x000fe80000000800 */
[----:B------:R-:W0:Y:S02]  /*02f0*/  LDS R13, [R8] ;  /* 0x00000000080d7984 */ /* 0x000e240000000800 */
[----:B0-----:R-:W-:-:S05]  /*0300*/  VIADDMNMX R9, R13, R12, R9, PT ;  /* 0x0000000c0d097246 */ /* 0x001fca0003800109 */
[----:B------:R-:W-:Y:S01]  /*0310*/  STS [R2], R9 ;  /* 0x0000000902007388 */ /* 0x000fe20000000800 */
[----:B------:R-:W-:Y:S06]  /*0320*/  BAR.SYNC.DEFER_BLOCKING 0x0 ;  /* 0x0000000000007b1d */ /* 0x000fec0000010000 */
[----:B------:R-:W-:Y:S04]  /*0330*/  LDS R12, [R2] ;  /* 0x00000000020c7984 */ /* 0x000fe80000000800 */
[----:B------:R-:W-:Y:S04]  /*0340*/  LDS R13, [R6+0x4] ;  /* 0x00000400060d7984 */ /* 0x000fe80000000800 */
[----:B------:R-:W0:Y:S02]  /*0350*/  LDS R10, [R8+0x80] ;  /* 0x00008000080a7984 */ /* 0x000e240000000800 */
        /* <DEDUP_REMOVED lines=177> */
[----:B------:R-:W-:Y:S04]  /*0e70*/  LDS R13, [R6+0x7c] ;  /* 0x00007c00060d7984 */ /* 0x000fe80000000800 */
[----:B------:R-:W-:Y:S04]  /*0e80*/  LDS R12, [R8+0xf80] ;  /* 0x000f8000080c7984 */ /* 0x000fe80000000800 */
[----:B------:R-:W0:Y:S02]  /*0e90*/  LDS R10, [R2] ;  /* 0x00000000020a7984 */ /* 0x000e240000000800 */
[----:B0-----:R-:W-:-:S05]  /*0ea0*/  VIADDMNMX R13, R12, R13, R10, PT ;  /* 0x0000000d0c0d7246 */ /* 0x001fca000380010a */
[----:B------:R1:W-:Y:S01]  /*0eb0*/  STS [R2], R13 ;  /* 0x0000000d02007388 */ /* 0x0003e20000000800 */
[----:B------:R-:W-:Y:S06]  /*0ec0*/  BAR.SYNC.DEFER_BLOCKING 0x0 ;  /* 0x0000000000007b1d */ /* 0x000fec0000010000 */
[----:B------:R-:W-:Y:S05]  /*0ed0*/  BRA `(.L_x_2) ;  /* 0x0000000c002c7947 */ /* 0x000fea0003800000 */
.L_x_1:
[----:B------:R-:W-:-:S04]  /*0ee0*/  VIMNMX R0, PT, PT, R7, R10, !PT ;  /* 0x0000000a07007248 */ /* 0x000fc80007fe0100 */
[----:B------:R-:W-:-:S13]  /*0ef0*/  ISETP.GE.AND P0, PT, R0, R3, PT ;  /* 0x000000030000720c */ /* 0x000fda0003f06270 */
[----:B------:R-:W-:Y:S05]  /*0f00*/  @P0 EXIT ;  /* 0x000000000000094d */ /* 0x000fea0003800000 */
[----:B0-----:R-:W0:Y:S01]  /*0f10*/  LDC.64 R4, c[0x0][0x388] ;  /* 0x0000e200ff047b82 */ /* 0x001e220000000a00 */
[----:B------:R-:W-:-:S04]  /*0f20*/  IMAD R13, R10, R3, R7 ;  /* 0x000000030a0d7224 */ /* 0x000fc800078e0207 */
[----:B0-----:R-:W-:-:S06]  /*0f30*/  IMAD.WIDE R12, R13, 0x4, R4 ;  /* 0x000000040d0c7825 */ /* 0x001fcc00078e0204 */
        /* <DEDUP_REMOVED lines=193> */
[----:B0-----:R-:W-:Y:S01]  /*1b50*/  VIADDMNMX R15, R6, R15, R0, PT ;  /* 0x0000000f060f7246 */ /* 0x001fe20003800100 */
[----:B------:R-:W-:-:S04]  /*1b60*/  IMAD.MOV.U32 R0, RZ, RZ, R10 ;  /* 0x000000ffff007224 */ /* 0x000fc800078e000a */
[----:B------:R0:W-:Y:S01]  /*1b70*/  STS [R2], R15 ;  /* 0x0000000f02007388 */ /* 0x0001e20000000800 */
[----:B------:R-:W-:Y:S06]  /*1b80*/  BAR.SYNC.DEFER_BLOCKING 0x0 ;  /* 0x0000000000007b1d */ /* 0x000fec0000010000 */
.L_x_2:
[----:B------:R-:W2:Y:S01]  /*1b90*/  LDS R9, [R2] ;  /* 0x0000000002097984 */ /* 0x000ea20000000800 */
[----:B------:R-:W-:-:S04]  /*1ba0*/  IMAD R3, R0, R3, R7 ;  /* 0x0000000300037224 */ /* 0x000fc800078e0207 */
[----:B------:R-:W-:-:S05]  /*1bb0*/  IMAD.WIDE R4, R3, 0x4, R4 ;  /* 0x0000000403047825 */ /* 0x000fca00078e0204 */
[----:B--2---:R-:W-:Y:S01]  /*1bc0*/  STG.E desc[UR8][R4.64], R9 ;  /* 0x0000000904007986 */ /* 0x004fe2000c101908 */
[----:B------:R-:W-:Y:S05]  /*1bd0*/  EXIT ;  /* 0x000000000000794d */ /* 0x000fea0003800000 */
.L_x_3:
        /* <DEDUP_REMOVED lines=10> */
.L_x_6:


//--------------------- .text._Z6phase1iiPi       --------------------------
	.section	.text._Z6phase1iiPi,"ax",@progbits
	.align	128
        .global         _Z6phase1iiPi
        .type           _Z6phase1iiPi,@function
        .size           _Z6phase1iiPi,(.L_x_7 - _Z6phase1iiPi)
        .other          _Z6phase1iiPi,@"STO_CUDA_ENTRY STV_DEFAULT"
_Z6phase1iiPi:
.text._Z6phase1iiPi:
[----:B------:R-:W-:Y:S01]  /*0000*/  LDC R1, c[0x0][0x37c] ;  /* 0x0000df00ff017b82 */ /* 0x000fe20000000800 */
[----:B------:R-:W0:Y:S07]  /*0010*/  S2R R11, SR_TID.X ;  /* 0x00000000000b7919 */ /* 0x000e2e0000002100 */
[----:B------:R-:W0:Y:S01]  /*0020*/  LDC.64 R2, c[0x0][0x380] ;  /* 0x0000e000ff027b82 */ /* 0x000e220000000a00 */
[----:B------:R-:W1:Y:S01]  /*0030*/  LDCU.64 UR6, c[0x0][0x358] ;  /* 0x00006b00ff0677ac */ /* 0x000e620008000a00 */
[----:B------:R-:W2:Y:S06]  /*0040*/  S2R R8, SR_TID.Y ;  /* 0x0000000000087919 */ /* 0x000eac0000002200 */
[----:B------:R-:W3:Y:S01]  /*0050*/  LDC.64 R4, c[0x0][0x388] ;  /* 0x0000e200ff047b82 */ /* 0x000ee20000000a00 */
[----:B0-----:R-:W-:-:S02]  /*0060*/  IMAD R6, R2, 0x20, R11 ;  /* 0x0000002002067824 */ /* 0x001fc400078e020b */
[----:B--2---:R-:W-:-:S05]  /*0070*/  IMAD R7, R2, 0x20, R8 ;  /* 0x0000002002077824 */ /* 0x004fca00078e0208 */
[----:B------:R-:W-:Y:S01]  /*0080*/  VIMNMX R0, PT, PT, R6, R7, !PT ;  /* 0x0000000706007248 */ /* 0x000fe20007fe0100 */
[----:B------:R-:W-:-:S03]  /*0090*/  IMAD R7, R7, R3, R6 ;  /* 0x0000000307077224 */ /* 0x000fc600078e0206 */
[----:B------:R-:W-:Y:S01]  /*00a0*/  ISETP.GE.AND P0, PT, R0, R3, PT ;  /* 0x000000030000720c */ /* 0x000fe20003f06270 */
[----:B---3--:R-:W-:-:S12]  /*00b0*/  IMAD.WIDE R4, R7, 0x4, R4 ;  /* 0x0000000407047825 */ /* 0x008fd800078e0204 */
[----:B-1----:R-:W2:Y:S01]  /*00c0*/  @!P0 LDG.E R9, desc[UR6][R4.64] ;  /* 0x0000000604098981 */ /* 0x002ea2000c1e1900 */
[----:B------:R-:W0:Y:S01]  /*00d0*/  S2UR UR5, SR_CgaCtaId ;  /* 0x00000000000579c3 */ /* 0x000e220000008800 */
[----:B------:R-:W-:Y:S01]  /*00e0*/  UMOV UR4, 0x400 ;  /* 0x0000040000047882 */ /* 0x000fe20000000000 */
[----:B------:R-:W-:Y:S01]  /*00f0*/  @P0 IMAD.MOV.U32 R15, RZ, RZ, 0x3fffffff ;  /* 0x3fffffffff0f0424 */ /* 0x000fe200078e00ff */
[----:B0-----:R-:W-:-:S06]  /*0100*/  ULEA UR4, UR5, UR4, 0x18 ;  /* 0x0000000405047291 */ /* 0x001fcc000f8ec0ff */
[----:B------:R-:W-:Y:S02]  /*0110*/  LEA R7, R11, UR4, 0x7 ;  /* 0x000000040b077c11 */ /* 0x000fe4000f8e38ff */
[----:B------:R-:W-:-:S03]  /*0120*/  LEA R6, R8, UR4, 0x2 ;  /* 0x0000000408067c11 */ /* 0x000fc6000f8e10ff */
[----:B------:R-:W-:-:S05]  /*0130*/  IMAD R2, R8, 0x4, R7 ;  /* 0x0000000408027824 */ /* 0x000fca00078e0207 */
[----:B--2---:R-:W-:Y:S04]  /*0140*/  @!P0 STS [R2], R9 ;  /* 0x0000000902008388 */ /* 0x004fe80000000800 */
[----:B------:R-:W-:Y:S01]  /*0150*/  @P0 STS [R2], R15 ;  /* 0x0000000f02000388 */ /* 0x000fe20000000800 */
[----:B------:R-:W-:Y:S01]  /*0160*/  BAR.SYNC.DEFER_BLOCKING 0x0 ;  /* 0x0000000000007b1d */ /* 0x000fe20000010000 */
[----:B------:R-:W-:-:S05]  /*0170*/  ISETP.GE.AND P0, PT, R0, R3, PT ;  /* 0x000000030000720c */ /* 0x000fca0003f06270 */
        /* <DEDUP_REMOVED lines=192> */
[----:B------:R-:W-:Y:S05]  /*0d80*/  @P0 EXIT ;  /* 0x000000000000094d */ /* 0x000fea0003800000 */
[----:B------:R-:W1:Y:S04]  /*0d90*/  LDS R3, [R2] ;  /* 0x0000000002037984 */ /* 0x000e680000000800 */
[----:B-1----:R-:W-:Y:S01]  /*0da0*/  STG.E desc[UR6][R4.64], R3 ;  /* 0x0000000304007986 */ /* 0x002fe2000c101906 */
[----:B------:R-:W-:Y:S05]  /*0db0*/  EXIT ;  /* 0x000000000000794d */ /* 0x000fea0003800000 */
.L_x_4:
        /* <DEDUP_REMOVED lines=12> */
.L_x_7:


//--------------------- .nv.shared._Z6phase3iiPii --------------------------
	.section	.nv.shared._Z6phase3iiPii,"aw",@nobits
	.sectionflags	@""
	.align	4
.nv.shared._Z6phase3iiPii:
	.zero		9216


//--------------------- .nv.shared.reserved.0     --------------------------
	.section	.nv.shared.reserved.0,"aw",@nobits
	.weak		__nv_reservedSMEM_offset_0_alias
	.size		__nv_reservedSMEM_offset_0_alias, 0, 64
	.other		__nv_reservedSMEM_offset_0_alias,@"STO_CUDA_RESERVED_SHARED STV_DEFAULT"
__nv_reservedSMEM_offset_0_alias:
	.zero		0
	.zero		64


//--------------------- .nv.shared._Z6phase2iiPi  --------------------------
	.section	.nv.shared._Z6phase2iiPi,"aw",@nobits
	.sectionflags	@""
	.align	4
.nv.shared._Z6phase2iiPi:
	.zero		9216


//--------------------- .nv.shared._Z6phase1iiPi  --------------------------
	.section	.nv.shared._Z6phase1iiPi,"aw",@nobits
	.sectionflags	@""
	.align	4
.nv.shared._Z6phase1iiPi:
	.zero		5120


//--------------------- .nv.constant0._Z6phase3iiPii --------------------------
	.section	.nv.constant0._Z6phase3iiPii,"a",@progbits
	.sectionflags	@""
	.align	4
.nv.constant0._Z6phase3iiPii:
	.zero		916


//--------------------- .nv.constant0._Z6phase2iiPi --------------------------
	.section	.nv.constant0._Z6phase2iiPi,"a",@progbits
	.sectionflags	@""
	.align	4
.nv.constant0._Z6phase2iiPi:
	.zero		912


//--------------------- .nv.constant0._Z6phase1iiPi --------------------------
	.section	.nv.constant0._Z6phase1iiPi,"a",@progbits
	.sectionflags	@""
	.align	4
.nv.constant0._Z6phase1iiPi:
	.zero		912


//--------------------- SYMBOLS --------------------------

	.type		.nv.reservedSmem.offset0,@object
	.size		.nv.reservedSmem.offset0,0x4
	.type		.nv.reservedSmem.cap,@object
	.size		.nv.reservedSmem.cap,0x4
